// auto-generated by cutlass_sweep.gemm — config: {"arch": "sm_90", "cluster_m": 1, "cluster_n": 8, "dtype": "fp16", "dtype_b": "fp16", "layout": "tn", "stages": 5, "tile_k": 64, "tile_m": 128, "tile_n": 128}
#include "cutlass/cutlass.h"
#include "cutlass/gemm/collective/collective_builder.hpp"
#include "cutlass/gemm/device/gemm_universal_adapter.h"
#include "cutlass/gemm/kernel/gemm_universal.hpp"
#include "cutlass/epilogue/collective/collective_builder.hpp"

using ElemA = cutlass::half_t;
using ElemB = cutlass::half_t;
using ElemCD = cutlass::half_t;
using Acc  = float;
using TileShape    = cute::Shape<cute::_128, cute::_128, cute::_64>;
using ClusterShape = cute::Shape<cute::_1, cute::_8, cute::_1>;

using CollectiveEpilogue = typename cutlass::epilogue::collective::CollectiveBuilder<
    cutlass::arch::Sm90, cutlass::arch::OpClassTensorOp,
    TileShape, ClusterShape,
    cutlass::epilogue::collective::EpilogueTileAuto,
    Acc, Acc,
    ElemCD, cutlass::layout::RowMajor, 128 / cutlass::sizeof_bits<ElemCD>::value,
    ElemCD, cutlass::layout::RowMajor, 128 / cutlass::sizeof_bits<ElemCD>::value,
    cutlass::epilogue::collective::EpilogueScheduleAuto
  >::CollectiveOp;

using CollectiveMainloop = typename cutlass::gemm::collective::CollectiveBuilder<
    cutlass::arch::Sm90, cutlass::arch::OpClassTensorOp,
    ElemA, cutlass::layout::ColumnMajor, 128 / cutlass::sizeof_bits<ElemA>::value,
    ElemB, cutlass::layout::RowMajor, 128 / cutlass::sizeof_bits<ElemB>::value,
    Acc,
    TileShape, ClusterShape,
    cutlass::gemm::collective::StageCount<5>,
    cutlass::gemm::collective::KernelScheduleAuto
  >::CollectiveOp;

using GemmKernel = cutlass::gemm::kernel::GemmUniversal<
    cute::Shape<int,int,int,int>,
    CollectiveMainloop,
    CollectiveEpilogue
>;
using Gemm = cutlass::gemm::device::GemmUniversalAdapter<GemmKernel>;

// Force the device kernel symbol into the cubin without needing a host main.
auto* _anchor = &cutlass::device_kernel<GemmKernel>;


// ===== COMPILED SASS (sm_90a) =====

	.target	sm_90a

	.elftype	@"ET_EXEC"


//--------------------- .note.nv.tkinfo           --------------------------
	.section	.note.nv.tkinfo,"",@"SHT_NOTE"
	.sectionflags	@"SHF_NOTE_NV_TKINFO"
	.tkinfo
        /*0018*/ 	.word	0x00000002
        /*0030*/ 	.string	""
        /*0030*/ 	.string	"ptxas"
        /*0030*/ 	.string	"Cuda compilation tools, release 13.0, V13.0.88"
        /*0030*/ 	.string	"Build cuda_13.0.r13.0/compiler.36424714_0"
        /*0030*/ 	.string	"-arch sm_90a -m 64 "



//--------------------- .note.nv.cuinfo           --------------------------
	.section	.note.nv.cuinfo,"",@"SHT_NOTE"
	.sectionflags	@"SHF_NOTE_NV_CUINFO"
        /*0018*/ 	.short	0x0002
        /*001a*/ 	.short	0x005a
        /*001c*/ 	.short	0x0082
	.zero		2


//--------------------- .nv.info                  --------------------------
	.section	.nv.info,"",@"SHT_CUDA_INFO"
	.align	4


	//----- nvinfo : EIATTR_REGCOUNT
	.align		4
        /*0000*/ 	.byte	0x04, 0x2f
        /*0002*/ 	.short	(.L_15 - .L_14)
	.align		4
.L_14:
        /*0004*/ 	.word	index@(_ZN7cutlass13device_kernelINS_4gemm6kernel13GemmUniversalIN4cute5tupleIJiiiiEEENS1_10collective13CollectiveMmaINS1_34MainloopSm90TmaGmmaWarpSpecializedILi5ENS5_IJNS4_1CILi1EEENSA_ILi8EEESB_EEENS1_35KernelTmaWarpSpecializedCooperativeEEENS5_IJNSA_ILi128EEESG_NSA_ILi64EEEEEENS_6half_tENS5_IJSB_llEEESJ_SK_NS4_8TiledMMAINS4_8MMA_AtomIJNS4_4SM904GMMA26MMA_64x128x16_F32F16F16_SSILNSO_5MajorE1ELSQ_1ELNSO_7ScaleInE1ELSR_1EEEEEENS4_6LayoutINS5_IJNSA_ILi2EEESB_SB_EEENS5_IJSB_NSA_ILi0EEESX_EEEEENS5_IJNS4_10UnderscoreES10_S10_EEEEENS4_23SM90_TMA_LOAD_MULTICASTENS4_14ComposedLayoutINS4_7SwizzleILi3ELi4ELi3EEENS4_18smem_ptr_flag_bitsILi16EEENSU_INS5_IJSH_SC_EEENS5_IJSB_SH_EEEEEEEvNS4_8identityENS4_13SM90_TMA_LOADES1C_vS1D_EENS_8epilogue10collective6detail29Sm90TmaWarpSpecializedAdapterINS1H_15DefaultEpilogueISJ_NS5_IJlSB_lEEES1L_NS1G_6thread17LinearCombinationISJ_Li1EffLNS1M_9ScaleType4KindE0ELNS_15FloatRoundStyleE2ESJ_EENS1_15EpilogueDefaultEEEEEvvEEEEvNT_6ParamsE)
        /*0008*/ 	.word	0x000000a8


	//----- nvinfo : EIATTR_FRAME_SIZE
	.align		4
.L_15:
        /*000c*/ 	.byte	0x04, 0x11
        /*000e*/ 	.short	(.L_17 - .L_16)
	.align		4
.L_16:
        /*0010*/ 	.word	index@(_ZN7cutlass13device_kernelINS_4gemm6kernel13GemmUniversalIN4cute5tupleIJiiiiEEENS1_10collective13CollectiveMmaINS1_34MainloopSm90TmaGmmaWarpSpecializedILi5ENS5_IJNS4_1CILi1EEENSA_ILi8EEESB_EEENS1_35KernelTmaWarpSpecializedCooperativeEEENS5_IJNSA_ILi128EEESG_NSA_ILi64EEEEEENS_6half_tENS5_IJSB_llEEESJ_SK_NS4_8TiledMMAINS4_8MMA_AtomIJNS4_4SM904GMMA26MMA_64x128x16_F32F16F16_SSILNSO_5MajorE1ELSQ_1ELNSO_7ScaleInE1ELSR_1EEEEEENS4_6LayoutINS5_IJNSA_ILi2EEESB_SB_EEENS5_IJSB_NSA_ILi0EEESX_EEEEENS5_IJNS4_10UnderscoreES10_S10_EEEEENS4_23SM90_TMA_LOAD_MULTICASTENS4_14ComposedLayoutINS4_7SwizzleILi3ELi4ELi3EEENS4_18smem_ptr_flag_bitsILi16EEENSU_INS5_IJSH_SC_EEENS5_IJSB_SH_EEEEEEEvNS4_8identityENS4_13SM90_TMA_LOADES1C_vS1D_EENS_8epilogue10collective6detail29Sm90TmaWarpSpecializedAdapterINS1H_15DefaultEpilogueISJ_NS5_IJlSB_lEEES1L_NS1G_6thread17LinearCombinationISJ_Li1EffLNS1M_9ScaleType4KindE0ELNS_15FloatRoundStyleE2ESJ_EENS1_15EpilogueDefaultEEEEEvvEEEEvNT_6ParamsE)
        /*0014*/ 	.word	0x00000000


	//----- nvinfo : EIATTR_MIN_STACK_SIZE
	.align		4
.L_17:
        /*0018*/ 	.byte	0x04, 0x12
        /*001a*/ 	.short	(.L_19 - .L_18)
	.align		4
.L_18:
        /*001c*/ 	.word	index@(_ZN7cutlass13device_kernelINS_4gemm6kernel13GemmUniversalIN4cute5tupleIJiiiiEEENS1_10collective13CollectiveMmaINS1_34MainloopSm90TmaGmmaWarpSpecializedILi5ENS5_IJNS4_1CILi1EEENSA_ILi8EEESB_EEENS1_35KernelTmaWarpSpecializedCooperativeEEENS5_IJNSA_ILi128EEESG_NSA_ILi64EEEEEENS_6half_tENS5_IJSB_llEEESJ_SK_NS4_8TiledMMAINS4_8MMA_AtomIJNS4_4SM904GMMA26MMA_64x128x16_F32F16F16_SSILNSO_5MajorE1ELSQ_1ELNSO_7ScaleInE1ELSR_1EEEEEENS4_6LayoutINS5_IJNSA_ILi2EEESB_SB_EEENS5_IJSB_NSA_ILi0EEESX_EEEEENS5_IJNS4_10UnderscoreES10_S10_EEEEENS4_23SM90_TMA_LOAD_MULTICASTENS4_14ComposedLayoutINS4_7SwizzleILi3ELi4ELi3EEENS4_18smem_ptr_flag_bitsILi16EEENSU_INS5_IJSH_SC_EEENS5_IJSB_SH_EEEEEEEvNS4_8identityENS4_13SM90_TMA_LOADES1C_vS1D_EENS_8epilogue10collective6detail29Sm90TmaWarpSpecializedAdapterINS1H_15DefaultEpilogueISJ_NS5_IJlSB_lEEES1L_NS1G_6thread17LinearCombinationISJ_Li1EffLNS1M_9ScaleType4KindE0ELNS_15FloatRoundStyleE2ESJ_EENS1_15EpilogueDefaultEEEEEvvEEEEvNT_6ParamsE)
        /*0020*/ 	.word	0x00000000
.L_19:


//--------------------- .nv.compat                --------------------------
	.section	.nv.compat,"",@"SHT_CUDA_COMPAT_INFO"
	.align	4
        /*0000*/ 	.byte	0x02, 0x09, 0x01, 0x00, 0x02, 0x02, 0x04, 0x00, 0x02, 0x05, 0x05, 0x00, 0x03, 0x07, 0x01, 0x01
        /*0010*/ 	.byte	0x02, 0x03, 0x01, 0x00, 0x02, 0x06, 0x01, 0x00, 0x04, 0x0b, 0x08, 0x00, 0x00, 0x00, 0x00, 0x00
        /*0020*/ 	.byte	0x00, 0x00, 0x00, 0x00


//--------------------- .nv.info._ZN7cutlass13device_kernelINS_4gemm6kernel13GemmUniversalIN4cute5tupleIJiiiiEEENS1_10collective13CollectiveMmaINS1_34MainloopSm90TmaGmmaWarpSpecializedILi5ENS5_IJNS4_1CILi1EEENSA_ILi8EEESB_EEENS1_35KernelTmaWarpSpecializedCooperativeEEENS5_IJNSA_ILi128EEESG_NSA_ILi64EEEEEENS_6half_tENS5_IJSB_llEEESJ_SK_NS4_8TiledMMAINS4_8MMA_AtomIJNS4_4SM904GMMA26MMA_64x128x16_F32F16F16_SSILNSO_5MajorE1ELSQ_1ELNSO_7ScaleInE1ELSR_1EEEEEENS4_6LayoutINS5_IJNSA_ILi2EEESB_SB_EEENS5_IJSB_NSA_ILi0EEESX_EEEEENS5_IJNS4_10UnderscoreES10_S10_EEEEENS4_23SM90_TMA_LOAD_MULTICASTENS4_14ComposedLayoutINS4_7SwizzleILi3ELi4ELi3EEENS4_18smem_ptr_flag_bitsILi16EEENSU_INS5_IJSH_SC_EEENS5_IJSB_SH_EEEEEEEvNS4_8identityENS4_13SM90_TMA_LOADES1C_vS1D_EENS_8epilogue10collective6detail29Sm90TmaWarpSpecializedAdapterINS1H_15DefaultEpilogueISJ_NS5_IJlSB_lEEES1L_NS1G_6thread17LinearCombinationISJ_Li1EffLNS1M_9ScaleType4KindE0ELNS_15FloatRoundStyleE2ESJ_EENS1_15EpilogueDefaultEEEEEvvEEEEvNT_6ParamsE --------------------------
	.section	.nv.info._ZN7cutlass13device_kernelINS_4gemm6kernel13GemmUniversalIN4cute5tupleIJiiiiEEENS1_10collective13CollectiveMmaINS1_34MainloopSm90TmaGmmaWarpSpecializedILi5ENS5_IJNS4_1CILi1EEENSA_ILi8EEESB_EEENS1_35KernelTmaWarpSpecializedCooperativeEEENS5_IJNSA_ILi128EEESG_NSA_ILi64EEEEEENS_6half_tENS5_IJSB_llEEESJ_SK_NS4_8TiledMMAINS4_8MMA_AtomIJNS4_4SM904GMMA26MMA_64x128x16_F32F16F16_SSILNSO_5MajorE1ELSQ_1ELNSO_7ScaleInE1ELSR_1EEEEEENS4_6LayoutINS5_IJNSA_ILi2EEESB_SB_EEENS5_IJSB_NSA_ILi0EEESX_EEEEENS5_IJNS4_10UnderscoreES10_S10_EEEEENS4_23SM90_TMA_LOAD_MULTICASTENS4_14ComposedLayoutINS4_7SwizzleILi3ELi4ELi3EEENS4_18smem_ptr_flag_bitsILi16EEENSU_INS5_IJSH_SC_EEENS5_IJSB_SH_EEEEEEEvNS4_8identityENS4_13SM90_TMA_LOADES1C_vS1D_EENS_8epilogue10collective6detail29Sm90TmaWarpSpecializedAdapterINS1H_15DefaultEpilogueISJ_NS5_IJlSB_lEEES1L_NS1G_6thread17LinearCombinationISJ_Li1EffLNS1M_9ScaleType4KindE0ELNS_15FloatRoundStyleE2ESJ_EENS1_15EpilogueDefaultEEEEEvvEEEEvNT_6ParamsE,"",@"SHT_CUDA_INFO"
	.sectionflags	@""
	.align	4


	//----- nvinfo : EIATTR_CUDA_API_VERSION
	.align		4
        /*0000*/ 	.byte	0x04, 0x37
        /*0002*/ 	.short	(.L_21 - .L_20)
.L_20:
        /*0004*/ 	.word	0x00000082


	//----- nvinfo : EIATTR_KPARAM_INFO
	.align		4
.L_21:
        /*0008*/ 	.byte	0x04, 0x17
        /*000a*/ 	.short	(.L_23 - .L_22)
.L_22:
        /*000c*/ 	.word	0x00000000
        /*0010*/ 	.short	0x0000
        /*0012*/ 	.short	0x0070
        /*0014*/ 	.byte	0x00, 0xf0, 0x01, 0x10


	//----- nvinfo : EIATTR_SPARSE_MMA_MASK
	.align		4
.L_23:
        /*0018*/ 	.byte	0x03, 0x50
        /*001a*/ 	.short	0x0000


	//----- nvinfo : EIATTR_MAXREG_COUNT
	.align		4
        /*001c*/ 	.byte	0x03, 0x1b
        /*001e*/ 	.short	0x00a8


	//----- nvinfo : EIATTR_NUM_BARRIERS
	.align		4
        /*0020*/ 	.byte	0x02, 0x4c
        /*0022*/ 	.byte	0x01
	.zero		1


	//----- nvinfo : EIATTR_EXTERNS
	.align		4
        /*0024*/ 	.byte	0x04, 0x0f
        /*0026*/ 	.short	(.L_25 - .L_24)


	//   ....[0]....
	.align		4
.L_24:
        /*0028*/ 	.word	index@(__assertfail)


	//----- nvinfo : EIATTR_MERCURY_ISA_VERSION
	.align		4
.L_25:
        /*002c*/ 	.byte	0x03, 0x5f
        /*002e*/ 	.short	0x0101


	//----- nvinfo : EIATTR_INT_WARP_WIDE_INSTR_OFFSETS
	.align		4
        /*0030*/ 	.byte	0x04, 0x31
        /*0032*/ 	.short	(.L_27 - .L_26)


	//   ....[0]....
.L_26:
        /*0034*/ 	.word	0x00000470


	//   ....[1]....
        /*0038*/ 	.word	0x00000490


	//   ....[2]....
        /*003c*/ 	.word	0x00000640


	//   ....[3]....
        /*0040*/ 	.word	0x00001ea0


	//----- nvinfo : EIATTR_COOP_GROUP_MASK_REGIDS
	.align		4
.L_27:
        /*0044*/ 	.byte	0x04, 0x29
        /*0046*/ 	.short	(.L_29 - .L_28)


	//   ....[0]....
.L_28:
        /*0048*/ 	.word	0xffffffff


	//   ....[1]....
        /*004c*/ 	.word	0xffffffff


	//   ....[2]....
        /*0050*/ 	.word	0xffffffff


	//   ....[3]....
        /*0054*/ 	.word	0xffffffff


	//   ....[4]....
        /*0058*/ 	.word	0xffffffff


	//   ....[5]....
        /*005c*/ 	.word	0xffffffff


	//----- nvinfo : EIATTR_COOP_GROUP_INSTR_OFFSETS
	.align		4
.L_29:
        /*0060*/ 	.byte	0x04, 0x28
        /*0062*/ 	.short	(.L_31 - .L_30)


	//   ....[0]....
.L_30:
        /*0064*/ 	.word	0x00000060


	//   ....[1]....
        /*0068*/ 	.word	0x00000070


	//   ....[2]....
        /*006c*/ 	.word	0x00000130


	//   ....[3]....
        /*0070*/ 	.word	0x000002e0


	//   ....[4]....
        /*0074*/ 	.word	0x000007b0


	//   ....[5]....
        /*0078*/ 	.word	0x00001430


	//----- nvinfo : EIATTR_REG_RECONFIG
	.align		4
.L_31:
        /*007c*/ 	.byte	0x01, 0x54
	.zero		2


	//----- nvinfo : EIATTR_SYSCALL_OFFSETS
	.align		4
        /*0080*/ 	.byte	0x04, 0x46
        /*0082*/ 	.short	(.L_33 - .L_32)


	//   ....[0]....
.L_32:
        /*0084*/ 	.word	0x00001610


	//----- nvinfo : EIATTR_MBARRIER_INSTR_OFFSETS
	.align		4
.L_33:
        /*0088*/ 	.byte	0x04, 0x39
        /*008a*/ 	.short	(.L_35 - .L_34)


	//   ....[0]....
.L_34:
        /*008c*/ 	.word	0x00000230
        /*0090*/ 	.word	0x000000ff
        /*0094*/ 	.word	0x00000000
        /*0098*/ 	.short	0x0100
        /*009a*/ 	.byte	0x08
	.zero		1


	//   ....[1]....
        /*009c*/ 	.word	0x00000240
        /*00a0*/ 	.word	0x000000ff
        /*00a4*/ 	.word	0x00000028
        /*00a8*/ 	.short	0x0100
        /*00aa*/ 	.byte	0x08
	.zero		1


	//   ....[2]....
        /*00ac*/ 	.word	0x00000250
        /*00b0*/ 	.word	0x000000ff
        /*00b4*/ 	.word	0x00000008
        /*00b8*/ 	.short	0x0100
        /*00ba*/ 	.byte	0x08
	.zero		1


	//   ....[3]....
        /*00bc*/ 	.word	0x00000260
        /*00c0*/ 	.word	0x000000ff
        /*00c4*/ 	.word	0x00000030
        /*00c8*/ 	.short	0x0100
        /*00ca*/ 	.byte	0x08
	.zero		1


	//   ....[4]....
        /*00cc*/ 	.word	0x00000270
        /*00d0*/ 	.word	0x000000ff
        /*00d4*/ 	.word	0x00000010
        /*00d8*/ 	.short	0x0100
        /*00da*/ 	.byte	0x08
	.zero		1


	//   ....[5]....
        /*00dc*/ 	.word	0x00000280
        /*00e0*/ 	.word	0x000000ff
        /*00e4*/ 	.word	0x00000038
        /*00e8*/ 	.short	0x0100
        /*00ea*/ 	.byte	0x08
	.zero		1


	//   ....[6]....
        /*00ec*/ 	.word	0x00000290
        /*00f0*/ 	.word	0x000000ff
        /*00f4*/ 	.word	0x00000018
        /*00f8*/ 	.short	0x0100
        /*00fa*/ 	.byte	0x08
	.zero		1


	//   ....[7]....
        /*00fc*/ 	.word	0x000002a0
        /*0100*/ 	.word	0x000000ff
        /*0104*/ 	.word	0x00000040
        /*0108*/ 	.short	0x0100
        /*010a*/ 	.byte	0x08
	.zero		1


	//   ....[8]....
        /*010c*/ 	.word	0x000002b0
        /*0110*/ 	.word	0x000000ff
        /*0114*/ 	.word	0x00000020
        /*0118*/ 	.short	0x0100
        /*011a*/ 	.byte	0x08
	.zero		1


	//   ....[9]....
        /*011c*/ 	.word	0x000002c0
        /*0120*/ 	.word	0x000000ff
        /*0124*/ 	.word	0x00000048
        /*0128*/ 	.short	0x0100
        /*012a*/ 	.byte	0x08
	.zero		1


	//   ....[10]....
        /*012c*/ 	.word	0x000006d0
        /*0130*/ 	.word	0x000000ff
        /*0134*/ 	.word	0x00000060
        /*0138*/ 	.short	0x0100
        /*013a*/ 	.byte	0x06
	.zero		1


	//   ....[11]....
        /*013c*/ 	.word	0x00000760
        /*0140*/ 	.word	0x000000ff
        /*0144*/ 	.word	0x00000068
        /*0148*/ 	.short	0x0100
        /*014a*/ 	.byte	0x06
	.zero		1


	//   ....[12]....
        /*014c*/ 	.word	0x000016d0
        /*0150*/ 	.word	0x00000003
        /*0154*/ 	.word	0x00000000
        /*0158*/ 	.short	0x010a
        /*015a*/ 	.byte	0x3f
	.zero		1


	//   ....[13]....
        /*015c*/ 	.word	0x00001730
        /*0160*/ 	.word	0x00000003
        /*0164*/ 	.word	0x00000000
        /*0168*/ 	.short	0x010a
        /*016a*/ 	.byte	0x3f
	.zero		1


	//   ....[14]....
        /*016c*/ 	.word	0x00001ab0
        /*0170*/ 	.word	0x00000005
        /*0174*/ 	.word	0x00000000
        /*0178*/ 	.short	0x010a
        /*017a*/ 	.byte	0x3f
	.zero		1


	//   ....[15]....
        /*017c*/ 	.word	0x00001af0
        /*0180*/ 	.word	0x00000005
        /*0184*/ 	.word	0x00000000
        /*0188*/ 	.short	0x010a
        /*018a*/ 	.byte	0x3f
	.zero		1


	//   ....[16]....
        /*018c*/ 	.word	0x00001d50
        /*0190*/ 	.word	0x00000004
        /*0194*/ 	.word	0x00000000
        /*0198*/ 	.short	0x0101
        /*019a*/ 	.byte	0x3f
	.zero		1


	//   ....[17]....
        /*019c*/ 	.word	0x00001f40
        /*01a0*/ 	.word	0x00000000
        /*01a4*/ 	.word	0x00000000
        /*01a8*/ 	.short	0x0101
        /*01aa*/ 	.byte	0x3f
	.zero		1


	//   ....[18]....
        /*01ac*/ 	.word	0x00007020
        /*01b0*/ 	.word	0x00000016
        /*01b4*/ 	.word	0x00000028
        /*01b8*/ 	.short	0x010a
        /*01ba*/ 	.byte	0x3f
	.zero		1


	//   ....[19]....
        /*01bc*/ 	.word	0x00007490
        /*01c0*/ 	.word	0x00000006
        /*01c4*/ 	.word	0x00000068
        /*01c8*/ 	.short	0x0101
        /*01ca*/ 	.byte	0x3f
	.zero		1


	//   ....[20]....
        /*01cc*/ 	.word	0x00007bc0
        /*01d0*/ 	.word	0x00000007
        /*01d4*/ 	.word	0x00000000
        /*01d8*/ 	.short	0x010a
        /*01da*/ 	.byte	0x3f
	.zero		1


	//   ....[21]....
        /*01dc*/ 	.word	0x00007c40
        /*01e0*/ 	.word	0x00000008
        /*01e4*/ 	.word	0x00000000
        /*01e8*/ 	.short	0x010a
        /*01ea*/ 	.byte	0x3f
	.zero		1


	//   ....[22]....
        /*01ec*/ 	.word	0x00007cd0
        /*01f0*/ 	.word	0x00000009
        /*01f4*/ 	.word	0x00000000
        /*01f8*/ 	.short	0x010a
        /*01fa*/ 	.byte	0x3f
	.zero		1


	//   ....[23]....
        /*01fc*/ 	.word	0x00007d60
        /*0200*/ 	.word	0x00000006
        /*0204*/ 	.word	0x00000000
        /*0208*/ 	.short	0x010a
        /*020a*/ 	.byte	0x3f
	.zero		1


	//   ....[24]....
        /*020c*/ 	.word	0x00007df0
        /*0210*/ 	.word	0x00000003
        /*0214*/ 	.word	0x00000000
        /*0218*/ 	.short	0x010a
        /*021a*/ 	.byte	0x3f
	.zero		1


	//   ....[25]....
        /*021c*/ 	.word	0x00007e50
        /*0220*/ 	.word	0x00000003
        /*0224*/ 	.word	0x00000000
        /*0228*/ 	.short	0x010a
        /*022a*/ 	.byte	0x3f
	.zero		1


	//   ....[26]....
        /*022c*/ 	.word	0x00007ea0
        /*0230*/ 	.word	0x00000005
        /*0234*/ 	.word	0x00000000
        /*0238*/ 	.short	0x010a
        /*023a*/ 	.byte	0x3f
	.zero		1


	//   ....[27]....
        /*023c*/ 	.word	0x00007f70
        /*0240*/ 	.word	0x00000016
        /*0244*/ 	.word	0x00000028
        /*0248*/ 	.short	0x010a
        /*024a*/ 	.byte	0x3f
	.zero		1


	//   ....[28]....
        /*024c*/ 	.word	0x00008040
        /*0250*/ 	.word	0x00000007
        /*0254*/ 	.word	0x00000000
        /*0258*/ 	.short	0x010a
        /*025a*/ 	.byte	0x3f
	.zero		1


	//   ....[29]....
        /*025c*/ 	.word	0x00008090
        /*0260*/ 	.word	0x00000008
        /*0264*/ 	.word	0x00000000
        /*0268*/ 	.short	0x010a
        /*026a*/ 	.byte	0x3f
	.zero		1


	//   ....[30]....
        /*026c*/ 	.word	0x000080e0
        /*0270*/ 	.word	0x00000009
        /*0274*/ 	.word	0x00000000
        /*0278*/ 	.short	0x010a
        /*027a*/ 	.byte	0x3f
	.zero		1


	//   ....[31]....
        /*027c*/ 	.word	0x00008130
        /*0280*/ 	.word	0x00000006
        /*0284*/ 	.word	0x00000000
        /*0288*/ 	.short	0x010a
        /*028a*/ 	.byte	0x3f
	.zero		1


	//----- nvinfo : EIATTR_NUM_MBARRIERS
	.align		4
.L_35:
        /*028c*/ 	.byte	0x03, 0x38
        /*028e*/ 	.short	0x000c


	//----- nvinfo : EIATTR_EXIT_INSTR_OFFSETS
	.align		4
        /*0290*/ 	.byte	0x04, 0x1c
        /*0292*/ 	.short	(.L_37 - .L_36)


	//   ....[0]....
.L_36:
        /*0294*/ 	.word	0x00000980


	//   ....[1]....
        /*0298*/ 	.word	0x00001190


	//   ....[2]....
        /*029c*/ 	.word	0x00006790


	//   ....[3]....
        /*02a0*/ 	.word	0x00006cf0


	//   ....[4]....
        /*02a4*/ 	.word	0x00007e40


	//----- nvinfo : EIATTR_MAX_THREADS
	.align		4
.L_37:
        /*02a8*/ 	.byte	0x04, 0x05
        /*02aa*/ 	.short	(.L_39 - .L_38)
.L_38:
        /*02ac*/ 	.word	0x00000180
        /*02b0*/ 	.word	0x00000001
        /*02b4*/ 	.word	0x00000001


	//----- nvinfo : EIATTR_CRS_STACK_SIZE
	.align		4
.L_39:
        /*02b8*/ 	.byte	0x04, 0x1e
        /*02ba*/ 	.short	(.L_41 - .L_40)
.L_40:
        /*02bc*/ 	.word	0x00000000


	//----- nvinfo : EIATTR_CBANK_PARAM_SIZE
	.align		4
.L_41:
        /*02c0*/ 	.byte	0x03, 0x19
        /*02c2*/ 	.short	0x0470


	//----- nvinfo : EIATTR_PARAM_CBANK
	.align		4
        /*02c4*/ 	.byte	0x04, 0x0a
        /*02c6*/ 	.short	(.L_43 - .L_42)
	.align		4
.L_42:
        /*02c8*/ 	.word	index@(.nv.constant0._ZN7cutlass13device_kernelINS_4gemm6kernel13GemmUniversalIN4cute5tupleIJiiiiEEENS1_10collective13CollectiveMmaINS1_34MainloopSm90TmaGmmaWarpSpecializedILi5ENS5_IJNS4_1CILi1EEENSA_ILi8EEESB_EEENS1_35KernelTmaWarpSpecializedCooperativeEEENS5_IJNSA_ILi128EEESG_NSA_ILi64EEEEEENS_6half_tENS5_IJSB_llEEESJ_SK_NS4_8TiledMMAINS4_8MMA_AtomIJNS4_4SM904GMMA26MMA_64x128x16_F32F16F16_SSILNSO_5MajorE1ELSQ_1ELNSO_7ScaleInE1ELSR_1EEEEEENS4_6LayoutINS5_IJNSA_ILi2EEESB_SB_EEENS5_IJSB_NSA_ILi0EEESX_EEEEENS5_IJNS4_10UnderscoreES10_S10_EEEEENS4_23SM90_TMA_LOAD_MULTICASTENS4_14ComposedLayoutINS4_7SwizzleILi3ELi4ELi3EEENS4_18smem_ptr_flag_bitsILi16EEENSU_INS5_IJSH_SC_EEENS5_IJSB_SH_EEEEEEEvNS4_8identityENS4_13SM90_TMA_LOADES1C_vS1D_EENS_8epilogue10collective6detail29Sm90TmaWarpSpecializedAdapterINS1H_15DefaultEpilogueISJ_NS5_IJlSB_lEEES1L_NS1G_6thread17LinearCombinationISJ_Li1EffLNS1M_9ScaleType4KindE0ELNS_15FloatRoundStyleE2ESJ_EENS1_15EpilogueDefaultEEEEEvvEEEEvNT_6ParamsE)
        /*02cc*/ 	.short	0x0210
        /*02ce*/ 	.short	0x0470


	//----- nvinfo : EIATTR_SW_WAR
	.align		4
.L_43:
        /*02d0*/ 	.byte	0x04, 0x36
        /*02d2*/ 	.short	(.L_45 - .L_44)
.L_44:
        /*02d4*/ 	.word	0x00000008
.L_45:


//--------------------- .nv.callgraph             --------------------------
	.section	.nv.callgraph,"",@"SHT_CUDA_CALLGRAPH"
	.align	4
	.sectionentsize	8
	.align		4
        /*0000*/ 	.word	0x00000000
	.align		4
        /*0004*/ 	.word	0xffffffff
	.align		4
        /*0008*/ 	.word	index@(_ZN7cutlass13device_kernelINS_4gemm6kernel13GemmUniversalIN4cute5tupleIJiiiiEEENS1_10collective13CollectiveMmaINS1_34MainloopSm90TmaGmmaWarpSpecializedILi5ENS5_IJNS4_1CILi1EEENSA_ILi8EEESB_EEENS1_35KernelTmaWarpSpecializedCooperativeEEENS5_IJNSA_ILi128EEESG_NSA_ILi64EEEEEENS_6half_tENS5_IJSB_llEEESJ_SK_NS4_8TiledMMAINS4_8MMA_AtomIJNS4_4SM904GMMA26MMA_64x128x16_F32F16F16_SSILNSO_5MajorE1ELSQ_1ELNSO_7ScaleInE1ELSR_1EEEEEENS4_6LayoutINS5_IJNSA_ILi2EEESB_SB_EEENS5_IJSB_NSA_ILi0EEESX_EEEEENS5_IJNS4_10UnderscoreES10_S10_EEEEENS4_23SM90_TMA_LOAD_MULTICASTENS4_14ComposedLayoutINS4_7SwizzleILi3ELi4ELi3EEENS4_18smem_ptr_flag_bitsILi16EEENSU_INS5_IJSH_SC_EEENS5_IJSB_SH_EEEEEEEvNS4_8identityENS4_13SM90_TMA_LOADES1C_vS1D_EENS_8epilogue10collective6detail29Sm90TmaWarpSpecializedAdapterINS1H_15DefaultEpilogueISJ_NS5_IJlSB_lEEES1L_NS1G_6thread17LinearCombinationISJ_Li1EffLNS1M_9ScaleType4KindE0ELNS_15FloatRoundStyleE2ESJ_EENS1_15EpilogueDefaultEEEEEvvEEEEvNT_6ParamsE)
	.align		4
        /*000c*/ 	.word	index@(__assertfail)
	.align		4
        /*0010*/ 	.word	0x00000000
	.align		4
        /*0014*/ 	.word	0xfffffffe
	.align		4
        /*0018*/ 	.word	0x00000000
	.align		4
        /*001c*/ 	.word	0xfffffffd
	.align		4
        /*0020*/ 	.word	0x00000000
	.align		4
        /*0024*/ 	.word	0xfffffffc


//--------------------- .nv.constant4             --------------------------
	.section	.nv.constant4,"a",@progbits
	.align	8
	.align		8
.nv.constant4:
        /*0000*/ 	.dword	__assertfail
	.align		8
        /*0008*/ 	.dword	__unnamed_1
	.align		8
        /*0010*/ 	.dword	_ZN40_INTERNAL_4c2897c3_4_k_cu_0fb389d4_157004cuda3std3__45__cpo5beginE
	.align		8
        /*0018*/ 	.dword	_ZN40_INTERNAL_4c2897c3_4_k_cu_0fb389d4_157004cuda3std3__45__cpo3endE
	.align		8
        /*0020*/ 	.dword	_ZN40_INTERNAL_4c2897c3_4_k_cu_0fb389d4_157004cuda3std3__45__cpo6cbeginE
	.align		8
        /*0028*/ 	.dword	_ZN40_INTERNAL_4c2897c3_4_k_cu_0fb389d4_157004cuda3std3__45__cpo4cendE
	.align		8
        /*0030*/ 	.dword	_ZN40_INTERNAL_4c2897c3_4_k_cu_0fb389d4_157004cuda3std3__442_GLOBAL__N__4c2897c3_4_k_cu_0fb389d4_157006ignoreE
	.align		8
        /*0038*/ 	.dword	_ZN40_INTERNAL_4c2897c3_4_k_cu_0fb389d4_157004cuda3std3__419piecewise_constructE
	.align		8
        /*0040*/ 	.dword	_ZN40_INTERNAL_4c2897c3_4_k_cu_0fb389d4_157004cuda3std3__48in_placeE
	.align		8
        /*0048*/ 	.dword	_ZN40_INTERNAL_4c2897c3_4_k_cu_0fb389d4_157004cuda3std6ranges3__45__cpo4swapE
	.align		8
        /*0050*/ 	.dword	_ZN40_INTERNAL_4c2897c3_4_k_cu_0fb389d4_157004cuda3std6ranges3__45__cpo9iter_moveE
	.align		8
        /*0058*/ 	.dword	_ZN40_INTERNAL_4c2897c3_4_k_cu_0fb389d4_157004cute7productE
	.align		8
        /*0060*/ 	.dword	_ZN40_INTERNAL_4c2897c3_4_k_cu_0fb389d4_157004cute1_E
	.align		8
        /*0068*/ 	.dword	$str$22
	.align		8
        /*0070*/ 	.dword	$str$23


//--------------------- .text._ZN7cutlass13device_kernelINS_4gemm6kernel13GemmUniversalIN4cute5tupleIJiiiiEEENS1_10collective13CollectiveMmaINS1_34MainloopSm90TmaGmmaWarpSpecializedILi5ENS5_IJNS4_1CILi1EEENSA_ILi8EEESB_EEENS1_35KernelTmaWarpSpecializedCooperativeEEENS5_IJNSA_ILi128EEESG_NSA_ILi64EEEEEENS_6half_tENS5_IJSB_llEEESJ_SK_NS4_8TiledMMAINS4_8MMA_AtomIJNS4_4SM904GMMA26MMA_64x128x16_F32F16F16_SSILNSO_5MajorE1ELSQ_1ELNSO_7ScaleInE1ELSR_1EEEEEENS4_6LayoutINS5_IJNSA_ILi2EEESB_SB_EEENS5_IJSB_NSA_ILi0EEESX_EEEEENS5_IJNS4_10UnderscoreES10_S10_EEEEENS4_23SM90_TMA_LOAD_MULTICASTENS4_14ComposedLayoutINS4_7SwizzleILi3ELi4ELi3EEENS4_18smem_ptr_flag_bitsILi16EEENSU_INS5_IJSH_SC_EEENS5_IJSB_SH_EEEEEEEvNS4_8identityENS4_13SM90_TMA_LOADES1C_vS1D_EENS_8epilogue10collective6detail29Sm90TmaWarpSpecializedAdapterINS1H_15DefaultEpilogueISJ_NS5_IJlSB_lEEES1L_NS1G_6thread17LinearCombinationISJ_Li1EffLNS1M_9ScaleType4KindE0ELNS_15FloatRoundStyleE2ESJ_EENS1_15EpilogueDefaultEEEEEvvEEEEvNT_6ParamsE --------------------------
	.section	.text._ZN7cutlass13device_kernelINS_4gemm6kernel13GemmUniversalIN4cute5tupleIJiiiiEEENS1_10collective13CollectiveMmaINS1_34MainloopSm90TmaGmmaWarpSpecializedILi5ENS5_IJNS4_1CILi1EEENSA_ILi8EEESB_EEENS1_35KernelTmaWarpSpecializedCooperativeEEENS5_IJNSA_ILi128EEESG_NSA_ILi64EEEEEENS_6half_tENS5_IJSB_llEEESJ_SK_NS4_8TiledMMAINS4_8MMA_AtomIJNS4_4SM904GMMA26MMA_64x128x16_F32F16F16_SSILNSO_5MajorE1ELSQ_1ELNSO_7ScaleInE1ELSR_1EEEEEENS4_6LayoutINS5_IJNSA_ILi2EEESB_SB_EEENS5_IJSB_NSA_ILi0EEESX_EEEEENS5_IJNS4_10UnderscoreES10_S10_EEEEENS4_23SM90_TMA_LOAD_MULTICASTENS4_14ComposedLayoutINS4_7SwizzleILi3ELi4ELi3EEENS4_18smem_ptr_flag_bitsILi16EEENSU_INS5_IJSH_SC_EEENS5_IJSB_SH_EEEEEEEvNS4_8identityENS4_13SM90_TMA_LOADES1C_vS1D_EENS_8epilogue10collective6detail29Sm90TmaWarpSpecializedAdapterINS1H_15DefaultEpilogueISJ_NS5_IJlSB_lEEES1L_NS1G_6thread17LinearCombinationISJ_Li1EffLNS1M_9ScaleType4KindE0ELNS_15FloatRoundStyleE2ESJ_EENS1_15EpilogueDefaultEEEEEvvEEEEvNT_6ParamsE,"ax",@progbits
	.align	128
.text._ZN7cutlass13device_kernelINS_4gemm6kernel13GemmUniversalIN4cute5tupleIJiiiiEEENS1_10collective13CollectiveMmaINS1_34MainloopSm90TmaGmmaWarpSpecializedILi5ENS5_IJNS4_1CILi1EEENSA_ILi8EEESB_EEENS1_35KernelTmaWarpSpecializedCooperativeEEENS5_IJNSA_ILi128EEESG_NSA_ILi64EEEEEENS_6half_tENS5_IJSB_llEEESJ_SK_NS4_8TiledMMAINS4_8MMA_AtomIJNS4_4SM904GMMA26MMA_64x128x16_F32F16F16_SSILNSO_5MajorE1ELSQ_1ELNSO_7ScaleInE1ELSR_1EEEEEENS4_6LayoutINS5_IJNSA_ILi2EEESB_SB_EEENS5_IJSB_NSA_ILi0EEESX_EEEEENS5_IJNS4_10UnderscoreES10_S10_EEEEENS4_23SM90_TMA_LOAD_MULTICASTENS4_14ComposedLayoutINS4_7SwizzleILi3ELi4ELi3EEENS4_18smem_ptr_flag_bitsILi16EEENSU_INS5_IJSH_SC_EEENS5_IJSB_SH_EEEEEEEvNS4_8identityENS4_13SM90_TMA_LOADES1C_vS1D_EENS_8epilogue10collective6detail29Sm90TmaWarpSpecializedAdapterINS1H_15DefaultEpilogueISJ_NS5_IJlSB_lEEES1L_NS1G_6thread17LinearCombinationISJ_Li1EffLNS1M_9ScaleType4KindE0ELNS_15FloatRoundStyleE2ESJ_EENS1_15EpilogueDefaultEEEEEvvEEEEvNT_6ParamsE:
        .type           _ZN7cutlass13device_kernelINS_4gemm6kernel13GemmUniversalIN4cute5tupleIJiiiiEEENS1_10collective13CollectiveMmaINS1_34MainloopSm90TmaGmmaWarpSpecializedILi5ENS5_IJNS4_1CILi1EEENSA_ILi8EEESB_EEENS1_35KernelTmaWarpSpecializedCooperativeEEENS5_IJNSA_ILi128EEESG_NSA_ILi64EEEEEENS_6half_tENS5_IJSB_llEEESJ_SK_NS4_8TiledMMAINS4_8MMA_AtomIJNS4_4SM904GMMA26MMA_64x128x16_F32F16F16_SSILNSO_5MajorE1ELSQ_1ELNSO_7ScaleInE1ELSR_1EEEEEENS4_6LayoutINS5_IJNSA_ILi2EEESB_SB_EEENS5_IJSB_NSA_ILi0EEESX_EEEEENS5_IJNS4_10UnderscoreES10_S10_EEEEENS4_23SM90_TMA_LOAD_MULTICASTENS4_14ComposedLayoutINS4_7SwizzleILi3ELi4ELi3EEENS4_18smem_ptr_flag_bitsILi16EEENSU_INS5_IJSH_SC_EEENS5_IJSB_SH_EEEEEEEvNS4_8identityENS4_13SM90_TMA_LOADES1C_vS1D_EENS_8epilogue10collective6detail29Sm90TmaWarpSpecializedAdapterINS1H_15DefaultEpilogueISJ_NS5_IJlSB_lEEES1L_NS1G_6thread17LinearCombinationISJ_Li1EffLNS1M_9ScaleType4KindE0ELNS_15FloatRoundStyleE2ESJ_EENS1_15EpilogueDefaultEEEEEvvEEEEvNT_6ParamsE,@function
        .size           _ZN7cutlass13device_kernelINS_4gemm6kernel13GemmUniversalIN4cute5tupleIJiiiiEEENS1_10collective13CollectiveMmaINS1_34MainloopSm90TmaGmmaWarpSpecializedILi5ENS5_IJNS4_1CILi1EEENSA_ILi8EEESB_EEENS1_35KernelTmaWarpSpecializedCooperativeEEENS5_IJNSA_ILi128EEESG_NSA_ILi64EEEEEENS_6half_tENS5_IJSB_llEEESJ_SK_NS4_8TiledMMAINS4_8MMA_AtomIJNS4_4SM904GMMA26MMA_64x128x16_F32F16F16_SSILNSO_5MajorE1ELSQ_1ELNSO_7ScaleInE1ELSR_1EEEEEENS4_6LayoutINS5_IJNSA_ILi2EEESB_SB_EEENS5_IJSB_NSA_ILi0EEESX_EEEEENS5_IJNS4_10UnderscoreES10_S10_EEEEENS4_23SM90_TMA_LOAD_MULTICASTENS4_14ComposedLayoutINS4_7SwizzleILi3ELi4ELi3EEENS4_18smem_ptr_flag_bitsILi16EEENSU_INS5_IJSH_SC_EEENS5_IJSB_SH_EEEEEEEvNS4_8identityENS4_13SM90_TMA_LOADES1C_vS1D_EENS_8epilogue10collective6detail29Sm90TmaWarpSpecializedAdapterINS1H_15DefaultEpilogueISJ_NS5_IJlSB_lEEES1L_NS1G_6thread17LinearCombinationISJ_Li1EffLNS1M_9ScaleType4KindE0ELNS_15FloatRoundStyleE2ESJ_EENS1_15EpilogueDefaultEEEEEvvEEEEvNT_6ParamsE,(.L_x_199 - _ZN7cutlass13device_kernelINS_4gemm6kernel13GemmUniversalIN4cute5tupleIJiiiiEEENS1_10collective13CollectiveMmaINS1_34MainloopSm90TmaGmmaWarpSpecializedILi5ENS5_IJNS4_1CILi1EEENSA_ILi8EEESB_EEENS1_35KernelTmaWarpSpecializedCooperativeEEENS5_IJNSA_ILi128EEESG_NSA_ILi64EEEEEENS_6half_tENS5_IJSB_llEEESJ_SK_NS4_8TiledMMAINS4_8MMA_AtomIJNS4_4SM904GMMA26MMA_64x128x16_F32F16F16_SSILNSO_5MajorE1ELSQ_1ELNSO_7ScaleInE1ELSR_1EEEEEENS4_6LayoutINS5_IJNSA_ILi2EEESB_SB_EEENS5_IJSB_NSA_ILi0EEESX_EEEEENS5_IJNS4_10UnderscoreES10_S10_EEEEENS4_23SM90_TMA_LOAD_MULTICASTENS4_14ComposedLayoutINS4_7SwizzleILi3ELi4ELi3EEENS4_18smem_ptr_flag_bitsILi16EEENSU_INS5_IJSH_SC_EEENS5_IJSB_SH_EEEEEEEvNS4_8identityENS4_13SM90_TMA_LOADES1C_vS1D_EENS_8epilogue10collective6detail29Sm90TmaWarpSpecializedAdapterINS1H_15DefaultEpilogueISJ_NS5_IJlSB_lEEES1L_NS1G_6thread17LinearCombinationISJ_Li1EffLNS1M_9ScaleType4KindE0ELNS_15FloatRoundStyleE2ESJ_EENS1_15EpilogueDefaultEEEEEvvEEEEvNT_6ParamsE)
        .other          _ZN7cutlass13device_kernelINS_4gemm6kernel13GemmUniversalIN4cute5tupleIJiiiiEEENS1_10collective13CollectiveMmaINS1_34MainloopSm90TmaGmmaWarpSpecializedILi5ENS5_IJNS4_1CILi1EEENSA_ILi8EEESB_EEENS1_35KernelTmaWarpSpecializedCooperativeEEENS5_IJNSA_ILi128EEESG_NSA_ILi64EEEEEENS_6half_tENS5_IJSB_llEEESJ_SK_NS4_8TiledMMAINS4_8MMA_AtomIJNS4_4SM904GMMA26MMA_64x128x16_F32F16F16_SSILNSO_5MajorE1ELSQ_1ELNSO_7ScaleInE1ELSR_1EEEEEENS4_6LayoutINS5_IJNSA_ILi2EEESB_SB_EEENS5_IJSB_NSA_ILi0EEESX_EEEEENS5_IJNS4_10UnderscoreES10_S10_EEEEENS4_23SM90_TMA_LOAD_MULTICASTENS4_14ComposedLayoutINS4_7SwizzleILi3ELi4ELi3EEENS4_18smem_ptr_flag_bitsILi16EEENSU_INS5_IJSH_SC_EEENS5_IJSB_SH_EEEEEEEvNS4_8identityENS4_13SM90_TMA_LOADES1C_vS1D_EENS_8epilogue10collective6detail29Sm90TmaWarpSpecializedAdapterINS1H_15DefaultEpilogueISJ_NS5_IJlSB_lEEES1L_NS1G_6thread17LinearCombinationISJ_Li1EffLNS1M_9ScaleType4KindE0ELNS_15FloatRoundStyleE2ESJ_EENS1_15EpilogueDefaultEEEEEvvEEEEvNT_6ParamsE,@"STO_CUDA_ENTRY STV_DEFAULT"
_ZN7cutlass13device_kernelINS_4gemm6kernel13GemmUniversalIN4cute5tupleIJiiiiEEENS1_10collective13CollectiveMmaINS1_34MainloopSm90TmaGmmaWarpSpecializedILi5ENS5_IJNS4_1CILi1EEENSA_ILi8EEESB_EEENS1_35KernelTmaWarpSpecializedCooperativeEEENS5_IJNSA_ILi128EEESG_NSA_ILi64EEEEEENS_6half_tENS5_IJSB_llEEESJ_SK_NS4_8TiledMMAINS4_8MMA_AtomIJNS4_4SM904GMMA26MMA_64x128x16_F32F16F16_SSILNSO_5MajorE1ELSQ_1ELNSO_7ScaleInE1ELSR_1EEEEEENS4_6LayoutINS5_IJNSA_ILi2EEESB_SB_EEENS5_IJSB_NSA_ILi0EEESX_EEEEENS5_IJNS4_10UnderscoreES10_S10_EEEEENS4_23SM90_TMA_LOAD_MULTICASTENS4_14ComposedLayoutINS4_7SwizzleILi3ELi4ELi3EEENS4_18smem_ptr_flag_bitsILi16EEENSU_INS5_IJSH_SC_EEENS5_IJSB_SH_EEEEEEEvNS4_8identityENS4_13SM90_TMA_LOADES1C_vS1D_EENS_8epilogue10collective6detail29Sm90TmaWarpSpecializedAdapterINS1H_15DefaultEpilogueISJ_NS5_IJlSB_lEEES1L_NS1G_6thread17LinearCombinationISJ_Li1EffLNS1M_9ScaleType4KindE0ELNS_15FloatRoundStyleE2ESJ_EENS1_15EpilogueDefaultEEEEEvvEEEEvNT_6ParamsE:
[----:B------:R-:W0:Y:S01]  /*0000*/  LDC R1, c[0x0][0x28] ;  /* 0x00000a00ff017b82 */ /* 0x000e220000000800 */
[----:B------:R-:W1:Y:S01]  /*0010*/  S2R R94, SR_TID.X ;  /* 0x00000000005e7919 */ /* 0x000e620000002100 */
[----:B------:R-:W-:Y:S01]  /*0020*/  ELECT P0, URZ, PT ;  /* 0x00000000003f782f */ /* 0x000fe20003800000 */
[----:B------:R-:W-:Y:S01]  /*0030*/  BSSY B0, `(.L_x_0) ;  /* 0x000000f000007945 */ /* 0x000fe20003800000 */
[--C-:B-1----:R-:W-:Y:S02]  /*0040*/  SHF.R.U32.HI R0, RZ, 0x5, R94.reuse ;  /* 0x00000005ff007819 */ /* 0x102fe4000001165e */
[----:B------:R-:W-:-:S03]  /*0050*/  SHF.R.U32.HI R14, RZ, 0x7, R94 ;  /* 0x00000007ff0e7819 */ /* 0x000fc6000001165e */
[----:B------:R-:W1:Y:S04]  /*0060*/  SHFL.IDX PT, R3, R0, RZ, 0x1f ;  /* 0x00001fff00037589 */ /* 0x000e6800000e0000 */
[----:B------:R2:W3:Y:S01]  /*0070*/  SHFL.IDX PT, R2, R14, RZ, 0x1f ;  /* 0x00001fff0e027589 */ /* 0x0004e200000e0000 */
[----:B-1----:R-:W-:-:S13]  /*0080*/  ISETP.NE.OR P0, PT, R3, RZ, !P0 ;  /* 0x000000ff0300720c */ /* 0x002fda0004705670 */
[----:B0-23--:R-:W-:Y:S05]  /*0090*/  @P0 BRA `(.L_x_1) ;  /* 0x0000000000200947 */ /* 0x00dfea0003800000 */
[----:B------:R-:W-:Y:S02]  /*00a0*/  ULDC.64 UR4, c[0x0][0x198] ;  /* 0x0000660000047ab9 */ /* 0x000fe40000000a00 */
[----:B------:R-:W-:Y:S02]  /*00b0*/  UIADD3 UR6, UP0, UR4, 0xf0, URZ ;  /* 0x000000f004067890 */ /* 0x000fe4000ff1e03f */
[----:B------:R-:W-:Y:S02]  /*00c0*/  UIADD3 UR4, UP1, UR4, 0x1f0, URZ ;  /* 0x000001f004047890 */ /* 0x000fe4000ff3e03f */
[----:B------:R-:W-:Y:S02]  /*00d0*/  UIADD3.X UR7, URZ, UR5, URZ, UP0, !UPT ;  /* 0x000000053f077290 */ /* 0x000fe400087fe43f */
[----:B------:R-:W-:-:S07]  /*00e0*/  UIADD3.X UR5, URZ, UR5, URZ, UP1, !UPT ;  /* 0x000000053f057290 */ /* 0x000fce0008ffe43f */
[----:B------:R0:W-:Y:S02]  /*00f0*/  UTMACCTL.PF [UR6] ;  /* 0x00000000060079b9 */ /* 0x0001e40008040000 */
[----:B------:R0:W-:Y:S02]  /*0100*/  UTMACCTL.PF [UR4] ;  /* 0x00000000040079b9 */ /* 0x0001e40008040000 */
[----:B0-----:R-:W-:Y:S01]  /*0110*/  NOP ;  /* 0x0000000000007918 */ /* 0x001fe20000000000 */
.L_x_1:
[----:B------:R-:W-:Y:S05]  /*0120*/  BSYNC B0 ;  /* 0x0000000000007941 */ /* 0x000fea0003800000 */
.L_x_0:
[----:B------:R-:W0:Y:S02]  /*0130*/  SHFL.IDX PT, R5, R0, RZ, 0x1f ;  /* 0x00001fff00057589 */ /* 0x000e2400000e0000 */
[----:B0-----:R-:W-:-:S13]  /*0140*/  ISETP.NE.AND P0, PT, R5, RZ, PT ;  /* 0x000000ff0500720c */ /* 0x001fda0003f05270 */
[----:B------:R-:W-:Y:S05]  /*0150*/  @P0 BRA `(.L_x_2) ;  /* 0x0000000000600947 */ /* 0x000fea0003800000 */
[----:B------:R-:W0:Y:S01]  /*0160*/  S2UR UR8, SR_CgaCtaId ;  /* 0x00000000000879c3 */ /* 0x000e220000008800 */
[----:B------:R-:W-:Y:S01]  /*0170*/  UMOV UR4, 0x400 ;  /* 0x0000040000047882 */ /* 0x000fe20000000000 */
[----:B------:R-:W-:Y:S01]  /*0180*/  UMOV UR5, 0x1 ;  /* 0x0000000100057882 */ /* 0x000fe20000000000 */
[----:B------:R-:W-:Y:S01]  /*0190*/  UMOV UR6, 0x10 ;  /* 0x0000001000067882 */ /* 0x000fe20000000000 */
[----:B------:R-:W-:Y:S01]  /*01a0*/  ELECT P0, URZ, PT ;  /* 0x00000000003f782f */ /* 0x000fe20003800000 */
[----:B------:R-:W-:-:S04]  /*01b0*/  UIADD3 UR6, -UR6, 0x100000, URZ ;  /* 0x0010000006067890 */ /* 0x000fc8000fffe13f */
[----:B------:R-:W-:Y:S02]  /*01c0*/  USHF.L.U32 UR7, UR6, 0xb, URZ ;  /* 0x0000000b06077899 */ /* 0x000fe4000800063f */
[----:B------:R-:W-:Y:S02]  /*01d0*/  USHF.L.U32 UR6, UR6, 0x1, URZ ;  /* 0x0000000106067899 */ /* 0x000fe4000800063f */
[----:B0-----:R-:W-:Y:S02]  /*01e0*/  ULEA UR8, UR8, UR4, 0x18 ;  /* 0x0000000408087291 */ /* 0x001fe4000f8ec03f */
[----:B------:R-:W-:-:S04]  /*01f0*/  UIADD3 UR4, -UR5, 0x100000, URZ ;  /* 0x0010000005047890 */ /* 0x000fc8000fffe13f */
[----:B------:R-:W-:Y:S02]  /*0200*/  USHF.L.U32 UR5, UR4, 0xb, URZ ;  /* 0x0000000b04057899 */ /* 0x000fe4000800063f */
[----:B------:R-:W-:Y:S01]  /*0210*/  USHF.L.U32 UR4, UR4, 0x1, URZ ;  /* 0x0000000104047899 */ /* 0x000fe2000800063f */
[----:B------:R-:W0:Y:S11]  /*0220*/  FENCE.VIEW.ASYNC.S ;  /* 0x00000000000073c6 */ /* 0x000e360000000000 */
[----:B0-----:R0:W1:Y:S01]  /*0230*/  SYNCS.EXCH.64 URZ, [UR8], UR4 ;  /* 0x00000004083f75b2 */ /* 0x0010620008000100 */
[----:B------:R0:W2:Y:S01]  /*0240*/  SYNCS.EXCH.64 URZ, [UR8+0x28], UR6 ;  /* 0x00002806083f75b2 */ /* 0x0000a20008000100 */
[----:B------:R0:W3:Y:S01]  /*0250*/  SYNCS.EXCH.64 URZ, [UR8+0x8], UR4 ;  /* 0x00000804083f75b2 */ /* 0x0000e20008000100 */
[----:B------:R0:W4:Y:S01]  /*0260*/  SYNCS.EXCH.64 URZ, [UR8+0x30], UR6 ;  /* 0x00003006083f75b2 */ /* 0x0001220008000100 */
[----:B------:R0:W0:Y:S01]  /*0270*/  SYNCS.EXCH.64 URZ, [UR8+0x10], UR4 ;  /* 0x00001004083f75b2 */ /* 0x0000220008000100 */
[----:B------:R0:W0:Y:S01]  /*0280*/  SYNCS.EXCH.64 URZ, [UR8+0x38], UR6 ;  /* 0x00003806083f75b2 */ /* 0x0000220008000100 */
[----:B------:R0:W0:Y:S01]  /*0290*/  SYNCS.EXCH.64 URZ, [UR8+0x18], UR4 ;  /* 0x00001804083f75b2 */ /* 0x0000220008000100 */
[----:B------:R0:W0:Y:S01]  /*02a0*/  SYNCS.EXCH.64 URZ, [UR8+0x40], UR6 ;  /* 0x00004006083f75b2 */ /* 0x0000220008000100 */
[----:B------:R0:W0:Y:S01]  /*02b0*/  SYNCS.EXCH.64 URZ, [UR8+0x20], UR4 ;  /* 0x00002004083f75b2 */ /* 0x0000220008000100 */
[----:B------:R0:W0:Y:S01]  /*02c0*/  SYNCS.EXCH.64 URZ, [UR8+0x48], UR6 ;  /* 0x00004806083f75b2 */ /* 0x0000220008000100 */
[----:B------:R-:W-:Y:S01]  /*02d0*/  NOP ;  /* 0x0000000000007918 */ /* 0x000fe20000000000 */
.L_x_2:
[----:B------:R-:W5:Y:S01]  /*02e0*/  SHFL.IDX PT, R0, R0, RZ, 0x1f ;  /* 0x00001fff00007589 */ /* 0x000f6200000e0000 */
[----:B------:R-:W-:Y:S01]  /*02f0*/  SHF.R.S32.HI R7, RZ, 0x1f, R94 ;  /* 0x0000001fff077819 */ /* 0x000fe2000001145e */
[----:B0-----:R-:W0:Y:S01]  /*0300*/  S2UR UR8, SR_CTAID.X ;  /* 0x00000000000879c3 */ /* 0x001e220000002500 */
[----:B------:R-:W-:Y:S01]  /*0310*/  ELECT P0, URZ, PT ;  /* 0x00000000003f782f */ /* 0x000fe20003800000 */
[----:B------:R-:W1:Y:S01]  /*0320*/  S2R R4, SR_CTAID.Y ;  /* 0x0000000000047919 */ /* 0x000e620000002600 */
[----:B------:R-:W-:Y:S01]  /*0330*/  LEA.HI R7, R7, R94, RZ, 0x7 ;  /* 0x0000005e07077211 */ /* 0x000fe200078f38ff */
[----:B------:R-:W-:Y:S01]  /*0340*/  ULDC UR4, c[0x0][0x154] ;  /* 0x0000550000047ab9 */ /* 0x000fe20000000800 */
[----:B------:R-:W-:Y:S01]  /*0350*/  SHF.R.S32.HI R8, RZ, 0x1f, R5 ;  /* 0x0000001fff087819 */ /* 0x000fe20000011405 */
[----:B------:R-:W-:Y:S01]  /*0360*/  NOP ;  /* 0x0000000000007918 */ /* 0x000fe20000000000 */
[----:B------:R-:W-:Y:S01]  /*0370*/  LOP3.LUT R7, R7, 0xffffff80, RZ, 0xc0, !PT ;  /* 0xffffff8007077812 */ /* 0x000fe200078ec0ff */
[----:B------:R-:W2:Y:S01]  /*0380*/  LDC R13, c[0x0][0x140] ;  /* 0x00005000ff0d7b82 */ /* 0x000ea20000000800 */
[----:B------:R-:W-:Y:S01]  /*0390*/  LEA.HI R8, R8, R5, RZ, 0x2 ;  /* 0x0000000508087211 */ /* 0x000fe200078f10ff */
[----:B------:R-:W-:-:S02]  /*03a0*/  NOP ;  /* 0x0000000000007918 */ /* 0x000fc40000000000 */
[----:B------:R-:W-:Y:S01]  /*03b0*/  IMAD.IADD R6, R94, 0x1, -R7 ;  /* 0x000000015e067824 */ /* 0x000fe200078e0a07 */
[----:B------:R-:W-:-:S03]  /*03c0*/  LOP3.LUT R10, R8, 0x3ffffffc, RZ, 0xc0, !PT ;  /* 0x3ffffffc080a7812 */ /* 0x000fc600078ec0ff */
[----:B------:R-:W3:Y:S01]  /*03d0*/  LDC R11, c[0x0][0x144] ;  /* 0x00005100ff0b7b82 */ /* 0x000ee20000000800 */
[----:B------:R-:W-:Y:S02]  /*03e0*/  SHF.R.S32.HI R7, RZ, 0x1f, R6 ;  /* 0x0000001fff077819 */ /* 0x000fe40000011406 */
[----:B------:R-:W-:Y:S02]  /*03f0*/  LOP3.LUT P2, RZ, R6, 0x7, RZ, 0xc0, !PT ;  /* 0x0000000706ff7812 */ /* 0x000fe4000784c0ff */
[----:B------:R-:W-:Y:S02]  /*0400*/  LEA.HI R7, R7, R6, RZ, 0x3 ;  /* 0x0000000607077211 */ /* 0x000fe400078f18ff */
[----:B-----5:R-:W-:Y:S02]  /*0410*/  ISETP.NE.OR P0, PT, R0, RZ, !P0 ;  /* 0x000000ff0000720c */ /* 0x020fe40004705670 */
[--C-:B------:R-:W-:Y:S02]  /*0420*/  SHF.R.S32.HI R0, RZ, 0x3, R7.reuse ;  /* 0x00000003ff007819 */ /* 0x100fe40000011407 */
[----:B------:R-:W-:-:S04]  /*0430*/  SHF.R.S32.HI R7, RZ, 0x1f, R7 ;  /* 0x0000001fff077819 */ /* 0x000fc80000011407 */
[----:B------:R-:W-:Y:S02]  /*0440*/  LEA.HI R7, R7, R0, RZ, 0x2 ;  /* 0x0000000007077211 */ /* 0x000fe400078f10ff */
[----:B--2---:R-:W-:Y:S02]  /*0450*/  ISETP.EQ.U32.AND P3, PT, R13, 0x1, PT ;  /* 0x000000010d00780c */ /* 0x004fe40003f62070 */
[----:B-1----:R-:W-:Y:S01]  /*0460*/  I2FP.F32.U32 R9, R4 ;  /* 0x0000000400097245 */ /* 0x002fe20000201000 */
[----:B------:R-:W-:Y:S01]  /*0470*/  VOTEU.ALL UP0, P0 ;  /* 0x00000000003f7886 */ /* 0x000fe20000000000 */
[----:B------:R-:W-:Y:S01]  /*0480*/  LOP3.LUT R7, R7, 0xfffffffc, RZ, 0xc0, !PT ;  /* 0xfffffffc07077812 */ /* 0x000fe200078ec0ff */
[----:B------:R-:W-:Y:S02]  /*0490*/  VOTEU.ALL UP1, P0 ;  /* 0x00000000003f7886 */ /* 0x000fe40000020000 */
[----:B------:R-:W-:Y:S01]  /*04a0*/  FMUL R12, R9, UR4 ;  /* 0x00000004090c7c20 */ /* 0x000fe20008400000 */
[----:B------:R-:W-:Y:S01]  /*04b0*/  IMAD.IADD R9, R5, 0x1, -R10 ;  /* 0x0000000105097824 */ /* 0x000fe200078e0a0a */
[----:B0-----:R-:W-:Y:S01]  /*04c0*/  I2FP.F32.U32 R10, UR8 ;  /* 0x00000008000a7c45 */ /* 0x001fe20008201000 */
[----:B------:R-:W-:Y:S01]  /*04d0*/  IMAD.IADD R8, R0, 0x1, -R7 ;  /* 0x0000000100087824 */ /* 0x000fe200078e0a07 */
[----:B------:R-:W0:Y:S01]  /*04e0*/  @!UP0 S2UR UR7, SR_CgaCtaId ;  /* 0x00000000000789c3 */ /* 0x000e220000008800 */
[----:B------:R-:W-:Y:S01]  /*04f0*/  ULDC UR4, c[0x0][0x150] ;  /* 0x0000540000047ab9 */ /* 0x000fe20000000800 */
[----:B------:R-:W1:Y:S01]  /*0500*/  F2I.U32.TRUNC.NTZ R12, R12 ;  /* 0x0000000c000c7305 */ /* 0x000e62000020f000 */
[----:B------:R-:W-:Y:S01]  /*0510*/  FMUL R10, R10, UR4 ;  /* 0x000000040a0a7c20 */ /* 0x000fe20008400000 */
[----:B------:R-:W-:Y:S01]  /*0520*/  SHF.R.S32.HI R0, RZ, 0x1f, R3 ;  /* 0x0000001fff007819 */ /* 0x000fe20000011403 */
[----:B------:R-:W-:Y:S01]  /*0530*/  IMAD R8, R9, 0x4, R8 ;  /* 0x0000000409087824 */ /* 0x000fe200078e0208 */
[----:B------:R-:W-:Y:S01]  /*0540*/  UMOV UR4, 0x20 ;  /* 0x0000002000047882 */ /* 0x000fe20000000000 */
[----:B------:R-:W-:Y:S01]  /*0550*/  @!UP0 UMOV UR6, 0x400 ;  /* 0x0000040000068882 */ /* 0x000fe20000000000 */
[----:B------:R-:W2:Y:S01]  /*0560*/  LDC R7, c[0x0][0x148] ;  /* 0x00005200ff077b82 */ /* 0x000ea20000000800 */
[----:B------:R-:W-:Y:S01]  /*0570*/  LEA.HI R0, R0, R3, RZ, 0x2 ;  /* 0x0000000300007211 */ /* 0x000fe200078f10ff */
[----:B------:R-:W5:Y:S01]  /*0580*/  F2I.U32.TRUNC.NTZ R10, R10 ;  /* 0x0000000a000a7305 */ /* 0x000f62000020f000 */
[----:B------:R-:W-:Y:S01]  /*0590*/  IMAD.SHL.U32 R19, R8, 0x4, RZ ;  /* 0x0000000408137824 */ /* 0x000fe200078e00ff */
[----:B------:R-:W-:-:S04]  /*05a0*/  @!UP0 UIADD3 UR4, -UR4, 0x100000, URZ ;  /* 0x0010000004048890 */ /* 0x000fc8000fffe13f */
[----:B------:R-:W-:Y:S02]  /*05b0*/  @!UP0 USHF.L.U32 UR5, UR4, 0xb, URZ ;  /* 0x0000000b04058899 */ /* 0x000fe4000800063f */
[----:B------:R-:W-:Y:S01]  /*05c0*/  @!UP0 USHF.L.U32 UR4, UR4, 0x1, URZ ;  /* 0x0000000104048899 */ /* 0x000fe2000800063f */
[----:B------:R-:W-:Y:S02]  /*05d0*/  LOP3.LUT R0, R0, 0xfffffffc, RZ, 0xc0, !PT ;  /* 0xfffffffc00007812 */ /* 0x000fe400078ec0ff */
[----:B------:R-:W-:Y:S01]  /*05e0*/  LOP3.LUT R19, R8, 0xc, R19, 0x78, !PT ;  /* 0x0000000c08137812 */ /* 0x000fe200078e7813 */
[----:B-1----:R-:W-:Y:S02]  /*05f0*/  IMAD.MOV R21, RZ, RZ, -R12 ;  /* 0x000000ffff157224 */ /* 0x002fe400078e0a0c */
[----:B------:R-:W-:Y:S01]  /*0600*/  IMAD.IADD R3, R3, 0x1, -R0 ;  /* 0x0000000103037824 */ /* 0x000fe200078e0a00 */
[----:B0-----:R-:W-:Y:S01]  /*0610*/  @!UP0 ULEA UR6, UR7, UR6, 0x18 ;  /* 0x0000000607068291 */ /* 0x001fe2000f8ec03f */
[----:B-----5:R-:W-:-:S03]  /*0620*/  IMAD.MOV R10, RZ, RZ, -R10 ;  /* 0x000000ffff0a7224 */ /* 0x020fc600078e0a0a */
[----:B------:R-:W-:Y:S01]  /*0630*/  ISETP.NE.AND P1, PT, R3, 0x3, PT ;  /* 0x000000030300780c */ /* 0x000fe20003f25270 */
[----:B------:R-:W-:Y:S01]  /*0640*/  VOTEU.ALL UP0, P0 ;  /* 0x00000000003f7886 */ /* 0x000fe20000000000 */
[----:B------:R-:W-:Y:S01]  /*0650*/  ISETP.LT.U32.AND P0, PT, R19, 0x8, !P2 ;  /* 0x000000081300780c */ /* 0x000fe20005701070 */
[----:B---3--:R-:W-:Y:S01]  /*0660*/  IMAD R6, R11, R10, UR8 ;  /* 0x000000080b067e24 */ /* 0x008fe2000f8e020a */
[----:B------:R-:W-:Y:S01]  /*0670*/  ISETP.EQ.OR P1, PT, R3, RZ, !P1 ;  /* 0x000000ff0300720c */ /* 0x000fe20004f22670 */
[C---:B------:R-:W-:Y:S01]  /*0680*/  VIADD R10, R2.reuse, 0xffffffff ;  /* 0xffffffff020a7836 */ /* 0x040fe20000000000 */
[C---:B------:R-:W-:Y:S01]  /*0690*/  ISETP.NE.AND P2, PT, R2.reuse, RZ, PT ;  /* 0x000000ff0200720c */ /* 0x040fe20003f45270 */
[----:B--2---:R-:W-:Y:S01]  /*06a0*/  IMAD R0, R7, R21, R4 ;  /* 0x0000001507007224 */ /* 0x004fe200078e0204 */
[----:B------:R-:W-:Y:S01]  /*06b0*/  ISETP.EQ.AND P1, PT, R2, RZ, P1 ;  /* 0x000000ff0200720c */ /* 0x000fe20000f22270 */
[----:B------:R-:W0:Y:S02]  /*06c0*/  FENCE.VIEW.ASYNC.S ;  /* 0x00000000000073c6 */ /* 0x000e240000000000 */
[----:B0-----:R0:W1:Y:S01]  /*06d0*/  @!UP0 SYNCS.EXCH.64 URZ, [UR6+0x60], UR4 ;  /* 0x00006004063f85b2 */ /* 0x0010620008000100 */
[----:B------:R-:W-:-:S02]  /*06e0*/  ISETP.GE.U32.AND P5, PT, R10, 0x2, PT ;  /* 0x000000020a00780c */ /* 0x000fc40003fa6070 */
[----:B------:R-:W-:Y:S02]  /*06f0*/  ISETP.NE.AND P4, PT, R0, R19, PT ;  /* 0x000000130000720c */ /* 0x000fe40003f85270 */
[----:B------:R-:W-:Y:S02]  /*0700*/  SEL R18, RZ, 0x1, !P1 ;  /* 0x00000001ff127807 */ /* 0x000fe40004800000 */
[----:B------:R-:W-:Y:S02]  /*0710*/  ISETP.EQ.OR P4, PT, R6, RZ, !P4 ;  /* 0x000000ff0600720c */ /* 0x000fe40006782670 */
[----:B------:R-:W-:Y:S02]  /*0720*/  LOP3.LUT R0, R94, 0x7f, RZ, 0xc0, !PT ;  /* 0x0000007f5e007812 */ /* 0x000fe400078ec0ff */
[----:B------:R-:W-:Y:S02]  /*0730*/  PLOP3.LUT P0, PT, P0, P4, PT, 0x80, 0x0 ;  /* 0x000000000000781c */ /* 0x000fe40000709070 */
[----:B------:R-:W-:-:S02]  /*0740*/  SEL R18, R18, 0x2, P5 ;  /* 0x0000000212127807 */ /* 0x000fc40002800000 */
[----:B------:R-:W-:Y:S01]  /*0750*/  P2R R102, PR, RZ, 0x1 ;  /* 0x00000001ff667803 */ /* 0x000fe20000000000 */
[----:B------:R0:W2:Y:S01]  /*0760*/  @!UP1 SYNCS.EXCH.64 URZ, [UR6+0x68], UR4 ;  /* 0x00006804063f95b2 */ /* 0x0000a20008000100 */
[----:B------:R-:W-:Y:S01]  /*0770*/  NOP ;  /* 0x0000000000007918 */ /* 0x000fe20000000000 */
[----:B------:R-:W-:Y:S06]  /*0780*/  @!P3 BRA `(.L_x_3) ;  /* 0x000000000008b947 */ /* 0x000fec0003800000 */
[----:B-12-4-:R-:W-:Y:S01]  /*0790*/  UCGABAR_ARV ;  /* 0x00000000000079c7 */ /* 0x016fe20008000000 */
[----:B------:R-:W-:Y:S05]  /*07a0*/  BRA `(.L_x_4) ;  /* 0x0000000000047947 */ /* 0x000fea0003800000 */
.L_x_3:
[----:B-12-4-:R-:W-:Y:S01]  /*07b0*/  NOP ;  /* 0x0000000000007918 */ /* 0x016fe20000000000 */
.L_x_4:
[----:B------:R-:W1:Y:S01]  /*07c0*/  LDC R2, c[0x0][0x65c] ;  /* 0x00019700ff027b82 */ /* 0x000e620000000800 */
[----:B------:R-:W-:Y:S02]  /*07d0*/  IMAD.U32 R8, RZ, RZ, UR8 ;  /* 0x00000008ff087e24 */ /* 0x000fe4000f8e00ff */
[----:B------:R-:W-:Y:S01]  /*07e0*/  IMAD.MOV.U32 R9, RZ, RZ, RZ ;  /* 0x000000ffff097224 */ /* 0x000fe200078e00ff */
[----:B-1----:R-:W-:-:S04]  /*07f0*/  ISETP.NE.AND P1, PT, R2, 0x1, PT ;  /* 0x000000010200780c */ /* 0x002fc80003f25270 */
[----:B------:R-:W-:-:S09]  /*0800*/  P2R R5, PR, RZ, 0x2 ;  /* 0x00000002ff057803 */ /* 0x000fd20000000000 */
[----:B------:R-:W1:Y:S01]  /*0810*/  @P1 LDC R17, c[0x0][0x10] ;  /* 0x00000400ff111b82 */ /* 0x000e620000000800 */
[----:B------:R-:W-:Y:S02]  /*0820*/  @P1 IMAD.MOV.U32 R5, RZ, RZ, RZ ;  /* 0x000000ffff051224 */ /* 0x000fe400078e00ff */
[----:B------:R-:W-:-:S05]  /*0830*/  @P1 IMAD.MOV.U32 R13, RZ, RZ, RZ ;  /* 0x000000ffff0d1224 */ /* 0x000fca00078e00ff */
[----:B------:R-:W2:Y:S01]  /*0840*/  @!P1 LDC R11, c[0x0][0xc] ;  /* 0x00000300ff0b9b82 */ /* 0x000ea20000000800 */
[----:B0-----:R-:W-:Y:S01]  /*0850*/  ULDC UR4, c[0x0][0xc] ;  /* 0x0000030000047ab9 */ /* 0x001fe20000000800 */
[----:B------:R-:W-:Y:S01]  /*0860*/  ULDC UR5, c[0x0][0x10] ;  /* 0x0000040000057ab9 */ /* 0x000fe20000000800 */
[----:B------:R-:W-:Y:S01]  /*0870*/  ULDC UR6, c[0x0][0x14] ;  /* 0x0000050000067ab9 */ /* 0x000fe20000000800 */
[----:B------:R-:W-:-:S04]  /*0880*/  UIMAD.WIDE.U32 UR4, UR4, UR5, URZ ;  /* 0x00000005040472a5 */ /* 0x000fc8000f8e003f */
[----:B------:R-:W-:Y:S02]  /*0890*/  UIMAD.WIDE.U32 UR38, UR4, UR6, URZ ;  /* 0x00000006042672a5 */ /* 0x000fe4000f8e003f */
[----:B------:R-:W-:-:S04]  /*08a0*/  UIMAD UR41, UR5, UR6, URZ ;  /* 0x00000006052972a4 */ /* 0x000fc8000f8e023f */
[----:B------:R-:W-:Y:S01]  /*08b0*/  UIADD3 UR41, UR39, UR41, URZ ;  /* 0x0000002927297290 */ /* 0x000fe2000fffe03f */
[----:B-1----:R-:W-:-:S04]  /*08c0*/  @P1 IMAD.WIDE.U32 R16, R17, UR8, R4 ;  /* 0x0000000811101c25 */ /* 0x002fc8000f8e0004 */
[----:B------:R-:W-:Y:S02]  /*08d0*/  @P1 IMAD.IADD R17, R17, 0x1, R13 ;  /* 0x0000000111111824 */ /* 0x000fe400078e020d */
[----:B--2---:R-:W-:-:S04]  /*08e0*/  @!P1 IMAD.WIDE.U32 R8, R4, R11, R8 ;  /* 0x0000000b04089225 */ /* 0x004fc800078e0008 */
[----:B------:R-:W-:Y:S02]  /*08f0*/  @!P1 IMAD.MOV.U32 R16, RZ, RZ, R8 ;  /* 0x000000ffff109224 */ /* 0x000fe400078e0008 */
[----:B------:R-:W-:Y:S01]  /*0900*/  @!P1 IMAD.MOV.U32 R17, RZ, RZ, R9 ;  /* 0x000000ffff119224 */ /* 0x000fe200078e0009 */
[----:B------:R-:W-:Y:S06]  /*0910*/  @!P3 BRA `(.L_x_5) ;  /* 0x00000000000cb947 */ /* 0x000fec0003800000 */
[----:B------:R-:W-:Y:S01]  /*0920*/  UCGABAR_WAIT ;  /* 0x0000000000007dc7 */ /* 0x000fe20008000000 */
[----:B------:R-:W-:Y:S01]  /*0930*/  CCTL.IVALL ;  /* 0x00000000ff00798f */ /* 0x000fe20002000000 */
[----:B------:R-:W-:Y:S05]  /*0940*/  BRA `(.L_x_6) ;  /* 0x0000000000047947 */ /* 0x000fea0003800000 */
.L_x_5:
[----:B------:R-:W-:Y:S06]  /*0950*/  BAR.SYNC.DEFER_BLOCKING 0x0 ;  /* 0x0000000000007b1d */ /* 0x000fec0000010000 */
.L_x_6:
[----:B------:R-:W-:Y:S05]  /*0960*/  @!P2 BRA `(.L_x_7) ;  /* 0x0000005c008ca947 */ /* 0x000fea0003800000 */
[----:B------:R-:W-:-:S13]  /*0970*/  ISETP.GT.U32.AND P0, PT, R10, 0x1, PT ;  /* 0x000000010a00780c */ /* 0x000fda0003f04070 */
[----:B------:R-:W-:Y:S05]  /*0980*/  @P0 EXIT ;  /* 0x000000000000094d */ /* 0x000fea0003800000 */
[----:B------:R-:W-:Y:S01]  /*0990*/  ULDC.64 UR4, c[0x0][0x650] ;  /* 0x0001940000047ab9 */ /* 0x000fe20000000a00 */
[----:B------:R-:W-:Y:S01]  /*09a0*/  PRMT R3, RZ, 0x7610, R3 ;  /* 0x00007610ff037816 */ /* 0x000fe20000000003 */
[----:B------:R-:W-:Y:S01]  /*09b0*/  IMAD.MOV.U32 R101, RZ, RZ, -0x1 ;  /* 0xffffffffff657424 */ /* 0x000fe200078e00ff */
[----:B------:R-:W-:Y:S01]  /*09c0*/  ISETP.GE.U32.AND P0, PT, R16, UR4, PT ;  /* 0x0000000410007c0c */ /* 0x000fe2000bf06070 */
[----:B------:R-:W-:Y:S02]  /*09d0*/  IMAD.MOV.U32 R100, RZ, RZ, -0x1 ;  /* 0xffffffffff647424 */ /* 0x000fe400078e00ff */
[----:B------:R-:W-:Y:S01]  /*09e0*/  IMAD.MOV.U32 R99, RZ, RZ, -0x1 ;  /* 0xffffffffff637424 */ /* 0x000fe200078e00ff */
[----:B------:R-:W-:-:S13]  /*09f0*/  ISETP.GE.U32.AND.EX P0, PT, R17, UR5, PT, P0 ;  /* 0x0000000511007c0c */ /* 0x000fda000bf06100 */
[----:B------:R-:W-:Y:S05]  /*0a00*/  @P0 BRA `(.L_x_8) ;  /* 0x0000000400280947 */ /* 0x000fea0003800000 */
[----:B------:R-:W0:Y:S01]  /*0a10*/  LDC.64 R22, c[0x0][0x628] ;  /* 0x00018a00ff167b82 */ /* 0x000e220000000a00 */
[----:B------:R-:W-:Y:S02]  /*0a20*/  IMAD.MOV.U32 R8, RZ, RZ, R16 ;  /* 0x000000ffff087224 */ /* 0x000fe400078e0010 */
[----:B------:R-:W-:-:S05]  /*0a30*/  IMAD.MOV.U32 R9, RZ, RZ, R17 ;  /* 0x000000ffff097224 */ /* 0x000fca00078e0011 */
[----:B------:R-:W1:Y:S08]  /*0a40*/  LDC R20, c[0x0][0x630] ;  /* 0x00018c00ff147b82 */ /* 0x000e700000000800 */
[----:B------:R-:W2:Y:S01]  /*0a50*/  LDC.64 R24, c[0x0][0x620] ;  /* 0x00018800ff187b82 */ /* 0x000ea20000000a00 */
[----:B0-----:R-:W-:-:S04]  /*0a60*/  ISETP.NE.U32.AND P0, PT, R22, RZ, PT ;  /* 0x000000ff1600720c */ /* 0x001fc80003f05070 */
[----:B------:R-:W-:-:S13]  /*0a70*/  ISETP.NE.AND.EX P0, PT, R23, RZ, PT, P0 ;  /* 0x000000ff1700720c */ /* 0x000fda0003f05300 */
[----:B-12---:R-:W-:Y:S05]  /*0a80*/  @!P0 BRA `(.L_x_9) ;  /* 0x0000000000288947 */ /* 0x006fea0003800000 */
[----:B------:R-:W0:Y:S02]  /*0a90*/  LDC R3, c[0x0][0x634] ;  /* 0x00018d00ff037b82 */ /* 0x000e240000000800 */
[----:B0-----:R-:W-:-:S05]  /*0aa0*/  IADD3 R3, P0, R16, R3, RZ ;  /* 0x0000000310037210 */ /* 0x001fca0007f1e0ff */
[----:B------:R-:W-:-:S04]  /*0ab0*/  IMAD.X R15, RZ, RZ, R17, P0 ;  /* 0x000000ffff0f7224 */ /* 0x000fc800000e0611 */
[----:B------:R-:W-:-:S04]  /*0ac0*/  IMAD.WIDE.U32 R8, R15, R22, RZ ;  /* 0x000000160f087225 */ /* 0x000fc800078e00ff */
[----:B------:R-:W-:-:S04]  /*0ad0*/  IMAD.WIDE.U32 R10, P0, R3, R23, R8 ;  /* 0x00000017030a7225 */ /* 0x000fc80007800008 */
[----:B------:R-:W-:-:S04]  /*0ae0*/  IMAD.WIDE.U32 R8, R3, R22, RZ ;  /* 0x0000001603087225 */ /* 0x000fc800078e00ff */
[----:B------:R-:W-:Y:S01]  /*0af0*/  IMAD.X R13, RZ, RZ, RZ, P0 ;  /* 0x000000ffff0d7224 */ /* 0x000fe200000e06ff */
[----:B------:R-:W-:Y:S01]  /*0b00*/  IADD3 RZ, P0, R9, R10, RZ ;  /* 0x0000000a09ff7210 */ /* 0x000fe20007f1e0ff */
[----:B------:R-:W-:-:S04]  /*0b10*/  IMAD.MOV.U32 R12, RZ, RZ, R11 ;  /* 0x000000ffff0c7224 */ /* 0x000fc800078e000b */
[----:B------:R-:W-:-:S08]  /*0b20*/  IMAD.WIDE.U32.X R8, R15, R23, R12, P0 ;  /* 0x000000170f087225 */ /* 0x000fd000000e040c */
.L_x_9:
[----:B------:R-:W0:Y:S01]  /*0b30*/  LDC.64 R28, c[0x0][0x640] ;  /* 0x00019000ff1c7b82 */ /* 0x000e220000000a00 */
[-CC-:B------:R-:W-:Y:S01]  /*0b40*/  SHF.R.U64 R99, R8, R20.reuse, R9.reuse ;  /* 0x0000001408637219 */ /* 0x180fe20000001209 */
[----:B------:R-:W-:Y:S01]  /*0b50*/  IMAD R27, R7, R21, R4 ;  /* 0x00000015071b7224 */ /* 0x000fe200078e0204 */
[----:B------:R-:W-:Y:S01]  /*0b60*/  SHF.R.U32.HI R3, RZ, R20, R9 ;  /* 0x00000014ff037219 */ /* 0x000fe20000011609 */
[----:B------:R-:W-:Y:S01]  /*0b70*/  IMAD.MOV.U32 R21, RZ, RZ, 0x1 ;  /* 0x00000001ff157424 */ /* 0x000fe200078e00ff */
[----:B------:R-:W-:-:S03]  /*0b80*/  IADD3 R5, P0, RZ, -R99, RZ ;  /* 0x80000063ff057210 */ /* 0x000fc60007f1e0ff */
[----:B------:R-:W1:Y:S02]  /*0b90*/  LDC R22, c[0x0][0x618] ;  /* 0x00018600ff167b82 */ /* 0x000e640000000800 */
[----:B------:R-:W-:Y:S02]  /*0ba0*/  IMAD.X R3, RZ, RZ, ~R3, P0 ;  /* 0x000000ffff037224 */ /* 0x000fe400000e0e03 */
[----:B------:R-:W-:-:S04]  /*0bb0*/  IMAD.WIDE.U32 R8, R5, R24, R16 ;  /* 0x0000001805087225 */ /* 0x000fc800078e0010 */
[----:B------:R-:W2:Y:S01]  /*0bc0*/  LDC R20, c[0x0][0x608] ;  /* 0x00018200ff147b82 */ /* 0x000ea20000000800 */
[----:B------:R-:W-:Y:S02]  /*0bd0*/  IMAD R10, R3, R24, RZ ;  /* 0x00000018030a7224 */ /* 0x000fe400078e02ff */
[----:B------:R-:W-:Y:S02]  /*0be0*/  IMAD.MOV.U32 R3, RZ, RZ, -0x1 ;  /* 0xffffffffff037424 */ /* 0x000fe400078e00ff */
[----:B------:R-:W-:-:S03]  /*0bf0*/  IMAD R5, R5, R25, R10 ;  /* 0x0000001905057224 */ /* 0x000fc600078e020a */
[----:B------:R-:W3:Y:S01]  /*0c00*/  LDC R26, c[0x0][0x658] ;  /* 0x00019600ff1a7b82 */ /* 0x000ee20000000800 */
[----:B------:R-:W-:Y:S01]  /*0c10*/  IMAD.IADD R5, R9, 0x1, R5 ;  /* 0x0000000109057824 */ /* 0x000fe200078e0205 */
[----:B0-----:R-:W-:-:S04]  /*0c20*/  ISETP.NE.U32.AND P0, PT, R28, RZ, PT ;  /* 0x000000ff1c00720c */ /* 0x001fc80003f05070 */
[----:B------:R-:W-:Y:S02]  /*0c30*/  ISETP.NE.AND.EX P0, PT, R29, RZ, PT, P0 ;  /* 0x000000ff1d00720c */ /* 0x000fe40003f05300 */
[----:B------:R-:W0:Y:S01]  /*0c40*/  LDC R24, c[0x0][0x600] ;  /* 0x00018000ff187b82 */ /* 0x000e220000000800 */
[-CC-:B-1----:R-:W-:Y:S02]  /*0c50*/  SHF.R.U64 R12, R8, R22.reuse, R5.reuse ;  /* 0x00000016080c7219 */ /* 0x182fe40000001205 */
[----:B------:R-:W-:-:S05]  /*0c60*/  SHF.R.U32.HI R5, RZ, R22, R5 ;  /* 0x00000016ff057219 */ /* 0x000fca0000011605 */
[----:B------:R-:W1:Y:S01]  /*0c70*/  LDC R15, c[0x0][0x648] ;  /* 0x00019200ff0f7b82 */ /* 0x000e620000000800 */
[-CC-:B--2---:R-:W-:Y:S02]  /*0c80*/  SHF.R.U64 R22, R12, R20.reuse, R5.reuse ;  /* 0x000000140c167219 */ /* 0x184fe40000001205 */
[----:B------:R-:W-:-:S05]  /*0c90*/  SHF.R.U32.HI R5, RZ, R20, R5 ;  /* 0x00000014ff057219 */ /* 0x000fca0000011605 */
[----:B------:R-:W2:Y:S01]  /*0ca0*/  LDC R23, c[0x0][0x638] ;  /* 0x00018e00ff177b82 */ /* 0x000ea20000000800 */
[-CC-:B---3--:R-:W-:Y:S02]  /*0cb0*/  SHF.R.U64 R20, R22, R26.reuse, R5.reuse ;  /* 0x0000001a16147219 */ /* 0x188fe40000001205 */
[-C--:B------:R-:W-:Y:S02]  /*0cc0*/  SHF.L.U32 R3, R3, R26.reuse, RZ ;  /* 0x0000001a03037219 */ /* 0x080fe400000006ff */
[----:B------:R-:W-:Y:S01]  /*0cd0*/  SHF.R.U32.HI R5, RZ, R26, R5 ;  /* 0x0000001aff057219 */ /* 0x000fe20000011605 */
[----:B------:R-:W-:Y:S01]  /*0ce0*/  IMAD.MOV.U32 R4, RZ, RZ, R20 ;  /* 0x000000ffff047224 */ /* 0x000fe200078e0014 */
[----:B------:R-:W-:Y:S01]  /*0cf0*/  LOP3.LUT R7, RZ, R3, RZ, 0x33, !PT ;  /* 0x00000003ff077212 */ /* 0x000fe200078e33ff */
[----:B------:R-:W3:Y:S01]  /*0d00*/  LDC R25, c[0x0][0x610] ;  /* 0x00018400ff197b82 */ /* 0x000ee20000000800 */
[----:B------:R-:W-:Y:S05]  /*0d10*/  @!P0 BRA `(.L_x_10) ;  /* 0x0000000000288947 */ /* 0x000fea0003800000 */
[----:B------:R-:W4:Y:S02]  /*0d20*/  LDC R3, c[0x0][0x64c] ;  /* 0x00019300ff037b82 */ /* 0x000f240000000800 */
[----:B----4-:R-:W-:-:S05]  /*0d30*/  IADD3 R3, P0, R20, R3, RZ ;  /* 0x0000000314037210 */ /* 0x010fca0007f1e0ff */
        /* <DEDUP_REMOVED lines=8> */
.L_x_10:
[----:B-1----:R-:W-:Y:S02]  /*0dc0*/  SHF.R.U64 R5, R4, R15, R5 ;  /* 0x0000000f04057219 */ /* 0x002fe40000001205 */
[----:B------:R-:W-:Y:S01]  /*0dd0*/  LOP3.LUT R4, R22, R7, RZ, 0xc0, !PT ;  /* 0x0000000716047212 */ /* 0x000fe200078ec0ff */
[----:B0-----:R-:W-:Y:S01]  /*0de0*/  VIADD R7, R24, 0xffffffff ;  /* 0xffffffff18077836 */ /* 0x001fe20000000000 */
[----:B------:R-:W-:Y:S01]  /*0df0*/  SHF.L.U32 R3, R21, R26, RZ ;  /* 0x0000001a15037219 */ /* 0x000fe200000006ff */
[----:B------:R-:W-:Y:S01]  /*0e00*/  IMAD.MOV R8, RZ, RZ, -R5 ;  /* 0x000000ffff087224 */ /* 0x000fe200078e0a05 */
[----:B------:R-:W-:Y:S02]  /*0e10*/  SEL R6, R6, R27, !P1 ;  /* 0x0000001b06067207 */ /* 0x000fe40004800000 */
[----:B------:R-:W-:Y:S01]  /*0e20*/  LOP3.LUT R7, R12, R7, RZ, 0xc0, !PT ;  /* 0x000000070c077212 */ /* 0x000fe200078ec0ff */
[----:B------:R-:W-:Y:S02]  /*0e30*/  IMAD R5, R3, R5, R4 ;  /* 0x0000000503057224 */ /* 0x000fe400078e0204 */
[----:B--2---:R-:W-:-:S02]  /*0e40*/  IMAD R3, R8, R23, R20 ;  /* 0x0000001708037224 */ /* 0x004fc400078e0214 */
[----:B---3--:R-:W-:Y:S02]  /*0e50*/  IMAD R6, R5, R25, R6 ;  /* 0x0000001905067224 */ /* 0x008fe400078e0206 */
[----:B------:R-:W-:Y:S02]  /*0e60*/  IMAD R101, R3, R24, R7 ;  /* 0x0000001803657224 */ /* 0x000fe400078e0207 */
[----:B------:R-:W-:-:S03]  /*0e70*/  IMAD.MOV.U32 R4, RZ, RZ, 0x1 ;  /* 0x00000001ff047424 */ /* 0x000fc600078e00ff */
[----:B------:R-:W-:Y:S02]  /*0e80*/  SEL R100, R101, R6, !P1 ;  /* 0x0000000665647207 */ /* 0x000fe40004800000 */
[----:B------:R-:W-:Y:S02]  /*0e90*/  PRMT R3, R4, 0x7610, R3 ;  /* 0x0000761004037816 */ /* 0x000fe40000000003 */
[----:B------:R-:W-:-:S07]  /*0ea0*/  SEL R101, R6, R101, !P1 ;  /* 0x0000006506657207 */ /* 0x000fce0004800000 */
.L_x_8:
[----:B------:R-:W-:-:S08]  /*0eb0*/  NOP ;  /* 0x0000000000007918 */ /* 0x000fd00000000000 */
[----:B------:R-:W0:Y:S02]  /*0ec0*/  USETMAXREG.TRY_ALLOC.CTAPOOL UP0, 0xe8 ;  /* 0x000000e8000079c8 */ /* 0x000e240008000600 */
[----:B0-----:R-:W-:-:S13]  /*0ed0*/  PLOP3.LUT P0, PT, PT, PT, UP0, 0x80, 0x0 ;  /* 0x000000000000781c */ /* 0x001fda0003f0f008 */
[----:B------:R-:W-:Y:S05]  /*0ee0*/  @!P0 BRA `(.L_x_8) ;  /* 0xfffffffc00f08947 */ /* 0x000fea000383ffff */
[----:B------:R-:W-:Y:S01]  /*0ef0*/  ULDC.64 UR4, c[0x0][0x598] ;  /* 0x0001660000047ab9 */ /* 0x000fe20000000a00 */
[----:B------:R-:W-:Y:S01]  /*0f00*/  ULDC.64 UR36, c[0x0][0x208] ;  /* 0x0000820000247ab9 */ /* 0x000fe20000000a00 */
[----:B------:R-:W-:-:S04]  /*0f10*/  ISETP.NE.U32.AND P0, PT, RZ, UR4, PT ;  /* 0x00000004ff007c0c */ /* 0x000fc8000bf05070 */
[----:B------:R-:W-:-:S13]  /*0f20*/  ISETP.NE.AND.EX P0, PT, RZ, UR5, PT, P0 ;  /* 0x00000005ff007c0c */ /* 0x000fda000bf05300 */
[----:B------:R-:W-:Y:S05]  /*0f30*/  @!P0 BRA `(.L_x_11) ;  /* 0x00000000001c8947 */ /* 0x000fea0003800000 */
[----:B------:R-:W0:Y:S02]  /*0f40*/  LDC.64 R4, c[0x0][0x598] ;  /* 0x00016600ff047b82 */ /* 0x000e240000000a00 */
[----:B0-----:R-:W2:Y:S02]  /*0f50*/  LDG.E.64 R4, desc[UR36][R4.64] ;  /* 0x0000002404047981 */ /* 0x001ea4000c1e1b00 */
[----:B--2---:R-:W-:-:S04]  /*0f60*/  ISETP.NE.U32.AND P0, PT, R4, RZ, PT ;  /* 0x000000ff0400720c */ /* 0x004fc80003f05070 */
[----:B------:R-:W-:-:S13]  /*0f70*/  ISETP.NE.AND.EX P0, PT, R5, RZ, PT, P0 ;  /* 0x000000ff0500720c */ /* 0x000fda0003f05300 */
[----:B------:R-:W-:Y:S05]  /*0f80*/  @!P0 BRA `(.L_x_11) ;  /* 0x0000000000088947 */ /* 0x000fea0003800000 */
[----:B------:R0:W5:Y:S01]  /*0f90*/  LD.E R88, desc[UR36][R4.64] ;  /* 0x0000002404587980 */ /* 0x000162000c101900 */
[----:B------:R-:W-:Y:S05]  /*0fa0*/  BRA `(.L_x_12) ;  /* 0x0000000000247947 */ /* 0x000fea0003800000 */
.L_x_11:
[----:B------:R-:W-:Y:S02]  /*0fb0*/  ULDC.64 UR4, c[0x0][0x588] ;  /* 0x0001620000047ab9 */ /* 0x000fe40000000a00 */
[----:B------:R-:W-:-:S04]  /*0fc0*/  ISETP.NE.U32.AND P0, PT, RZ, UR4, PT ;  /* 0x00000004ff007c0c */ /* 0x000fc8000bf05070 */
[----:B------:R-:W-:-:S13]  /*0fd0*/  ISETP.NE.AND.EX P0, PT, RZ, UR5, PT, P0 ;  /* 0x00000005ff007c0c */ /* 0x000fda000bf05300 */
[----:B------:R-:W-:Y:S05]  /*0fe0*/  @!P0 BRA `(.L_x_13) ;  /* 0x00000000000c8947 */ /* 0x000fea0003800000 */
[----:B------:R-:W0:Y:S02]  /*0ff0*/  LDC.64 R88, c[0x0][0x588] ;  /* 0x00016200ff587b82 */ /* 0x000e240000000a00 */
[----:B0-----:R1:W5:Y:S01]  /*1000*/  LDG.E R88, desc[UR36][R88.64] ;  /* 0x0000002458587981 */ /* 0x001362000c1e1900 */
[----:B------:R-:W-:Y:S05]  /*1010*/  BRA `(.L_x_12) ;  /* 0x0000000000087947 */ /* 0x000fea0003800000 */
.L_x_13:
[----:B------:R-:W-:Y:S02]  /*1020*/  ULDC UR4, c[0x0][0x580] ;  /* 0x0001600000047ab9 */ /* 0x000fe40000000800 */
[----:B------:R-:W-:-:S07]  /*1030*/  IMAD.U32 R88, RZ, RZ, UR4 ;  /* 0x00000004ff587e24 */ /* 0x000fce000f8e00ff */
.L_x_12:
[----:B------:R-:W-:Y:S02]  /*1040*/  ULDC.64 UR4, c[0x0][0x5a0] ;  /* 0x0001680000047ab9 */ /* 0x000fe40000000a00 */
[----:B------:R-:W-:-:S04]  /*1050*/  ISETP.NE.U32.AND P0, PT, RZ, UR4, PT ;  /* 0x00000004ff007c0c */ /* 0x000fc8000bf05070 */
[----:B------:R-:W-:-:S13]  /*1060*/  ISETP.NE.AND.EX P0, PT, RZ, UR5, PT, P0 ;  /* 0x00000005ff007c0c */ /* 0x000fda000bf05300 */
[----:B------:R-:W-:Y:S05]  /*1070*/  @!P0 BRA `(.L_x_14) ;  /* 0x00000000001c8947 */ /* 0x000fea0003800000 */
[----:B0-----:R-:W0:Y:S02]  /*1080*/  LDC.64 R4, c[0x0][0x5a0] ;  /* 0x00016800ff047b82 */ /* 0x001e240000000a00 */
[----:B0-----:R-:W2:Y:S02]  /*1090*/  LDG.E.64 R4, desc[UR36][R4.64] ;  /* 0x0000002404047981 */ /* 0x001ea4000c1e1b00 */
[----:B--2---:R-:W-:-:S04]  /*10a0*/  ISETP.NE.U32.AND P0, PT, R4, RZ, PT ;  /* 0x000000ff0400720c */ /* 0x004fc80003f05070 */
[----:B------:R-:W-:-:S13]  /*10b0*/  ISETP.NE.AND.EX P0, PT, R5, RZ, PT, P0 ;  /* 0x000000ff0500720c */ /* 0x000fda0003f05300 */
[----:B------:R-:W-:Y:S05]  /*10c0*/  @!P0 BRA `(.L_x_14) ;  /* 0x0000000000088947 */ /* 0x000fea0003800000 */
[----:B-1----:R0:W5:Y:S01]  /*10d0*/  LD.E R89, desc[UR36][R4.64] ;  /* 0x0000002404597980 */ /* 0x002162000c101900 */
[----:B------:R-:W-:Y:S05]  /*10e0*/  BRA `(.L_x_15) ;  /* 0x0000000000247947 */ /* 0x000fea0003800000 */
.L_x_14:
[----:B------:R-:W-:Y:S02]  /*10f0*/  ULDC.64 UR4, c[0x0][0x590] ;  /* 0x0001640000047ab9 */ /* 0x000fe40000000a00 */
[----:B------:R-:W-:-:S04]  /*1100*/  ISETP.NE.U32.AND P0, PT, RZ, UR4, PT ;  /* 0x00000004ff007c0c */ /* 0x000fc8000bf05070 */
[----:B------:R-:W-:-:S13]  /*1110*/  ISETP.NE.AND.EX P0, PT, RZ, UR5, PT, P0 ;  /* 0x00000005ff007c0c */ /* 0x000fda000bf05300 */
[----:B------:R-:W-:Y:S05]  /*1120*/  @!P0 BRA `(.L_x_16) ;  /* 0x00000000000c8947 */ /* 0x000fea0003800000 */
[----:B0-----:R-:W1:Y:S02]  /*1130*/  LDC.64 R4, c[0x0][0x590] ;  /* 0x00016400ff047b82 */ /* 0x001e640000000a00 */
[----:B-1----:R1:W5:Y:S01]  /*1140*/  LDG.E R89, desc[UR36][R4.64] ;  /* 0x0000002404597981 */ /* 0x002362000c1e1900 */
[----:B------:R-:W-:Y:S05]  /*1150*/  BRA `(.L_x_15) ;  /* 0x0000000000087947 */ /* 0x000fea0003800000 */
.L_x_16:
[----:B------:R-:W-:Y:S02]  /*1160*/  ULDC UR4, c[0x0][0x584] ;  /* 0x0001610000047ab9 */ /* 0x000fe40000000800 */
[----:B-1----:R-:W-:-:S07]  /*1170*/  IMAD.U32 R89, RZ, RZ, UR4 ;  /* 0x00000004ff597e24 */ /* 0x002fce000f8e00ff */
.L_x_15:
[----:B------:R-:W-:-:S13]  /*1180*/  LOP3.LUT P0, RZ, R3, 0xff, RZ, 0xc0, !PT ;  /* 0x000000ff03ff7812 */ /* 0x000fda000780c0ff */
[----:B------:R-:W-:Y:S05]  /*1190*/  @!P0 EXIT ;  /* 0x000000000000894d */ /* 0x000fea0003800000 */
[----:B------:R-:W2:Y:S01]  /*11a0*/  LDC R92, c[0x0][0x658] ;  /* 0x00019600ff5c7b82 */ /* 0x000ea20000000800 */
[----:B------:R-:W-:Y:S01]  /*11b0*/  ULDC.64 UR6, c[0x0][0x288] ;  /* 0x0000a20000067ab9 */ /* 0x000fe20000000a00 */
[----:B------:R-:W-:Y:S01]  /*11c0*/  LOP3.LUT R14, R14, 0x1, RZ, 0xc0, !PT ;  /* 0x000000010e0e7812 */ /* 0x000fe200078ec0ff */
[----:B------:R-:W-:Y:S01]  /*11d0*/  UIADD3 UR4, UR7, 0x3f, URZ ;  /* 0x0000003f07047890 */ /* 0x000fe2000fffe03f */
[----:B------:R-:W-:Y:S01]  /*11e0*/  SHF.R.U32.HI R3, RZ, 0x2, R94 ;  /* 0x00000002ff037819 */ /* 0x000fe2000001165e */
[----:B01----:R-:W-:Y:S01]  /*11f0*/  IMAD.MOV.U32 R5, RZ, RZ, -0x1 ;  /* 0xffffffffff057424 */ /* 0x003fe200078e00ff */
[----:B------:R-:W-:Y:S01]  /*1200*/  SHF.R.U32.HI R0, RZ, 0x1, R0 ;  /* 0x00000001ff007819 */ /* 0x000fe20000011600 */
[----:B------:R-:W-:Y:S01]  /*1210*/  USHF.R.S32.HI UR5, URZ, 0x1f, UR4 ;  /* 0x0000001f3f057899 */ /* 0x000fe20008011404 */
[----:B------:R-:W0:Y:S01]  /*1220*/  LDC.64 R90, c[0x0][0x5c8] ;  /* 0x00017200ff5a7b82 */ /* 0x000e220000000a00 */
[----:B------:R-:W-:Y:S01]  /*1230*/  IMAD.SHL.U32 R22, R14, 0x40, RZ ;  /* 0x000000400e167824 */ /* 0x000fe200078e00ff */
[----:B------:R-:W-:Y:S01]  /*1240*/  LOP3.LUT R3, R3, 0x7, RZ, 0xc0, !PT ;  /* 0x0000000703037812 */ /* 0x000fe200078ec0ff */
[----:B------:R-:W-:Y:S01]  /*1250*/  ULEA.HI UR5, UR5, UR4, URZ, 0x6 ;  /* 0x0000000405057291 */ /* 0x000fe2000f8f303f */
[----:B------:R-:W-:Y:S01]  /*1260*/  LOP3.LUT R0, R0, 0x30, RZ, 0xc0, !PT ;  /* 0x0000003000007812 */ /* 0x000fe200078ec0ff */
[----:B------:R-:W-:Y:S01]  /*1270*/  IMAD.MOV.U32 R7, RZ, RZ, 0x1 ;  /* 0x00000001ff077424 */ /* 0x000fe200078e00ff */
[--C-:B------:R-:W-:Y:S01]  /*1280*/  LOP3.LUT R22, R22, 0x40, R3.reuse, 0xe2, !PT ;  /* 0x0000004016167812 */ /* 0x100fe200078ee203 */
[----:B------:R-:W-:Y:S01]  /*1290*/  USHF.R.S32.HI UR43, URZ, 0x6, UR5 ;  /* 0x000000063f2b7899 */ /* 0x000fe20008011405 */
[----:B------:R-:W1:Y:S01]  /*12a0*/  LDC R96, c[0x0][0x600] ;  /* 0x00018000ff607b82 */ /* 0x000e620000000800 */
[----:B------:R-:W-:Y:S01]  /*12b0*/  IADD3 R3, RZ, -R0, -R3 ;  /* 0x80000000ff037210 */ /* 0x000fe20007ffe803 */
[----:B------:R-:W-:Y:S01]  /*12c0*/  IMAD.U32 R4, RZ, RZ, UR6 ;  /* 0x00000006ff047e24 */ /* 0x000fe2000f8e00ff */
[C---:B------:R-:W-:Y:S01]  /*12d0*/  LOP3.LUT R93, R94.reuse, 0x3, RZ, 0xc0, !PT ;  /* 0x000000035e5d7812 */ /* 0x040fe200078ec0ff */
[----:B------:R-:W-:Y:S01]  /*12e0*/  UISETP.LT.AND UP0, UPT, UR43, 0x1, UPT ;  /* 0x000000012b00788c */ /* 0x000fe2000bf01270 */
[----:B------:R-:W-:Y:S01]  /*12f0*/  LOP3.LUT R95, R94, 0x80, RZ, 0xc0, !PT ;  /* 0x000000805e5f7812 */ /* 0x000fe200078ec0ff */
[----:B------:R-:W-:Y:S01]  /*1300*/  IMAD R3, R14, -0x40, R3 ;  /* 0xffffffc00e037824 */ /* 0x000fe200078e0203 */
[----:B------:R-:W-:Y:S01]  /*1310*/  ULDC UR4, c[0x0][0x284] ;  /* 0x0000a10000047ab9 */ /* 0x000fe20000000800 */
[----:B--2---:R-:W-:Y:S01]  /*1320*/  SHF.L.U32 R5, R5, R92, RZ ;  /* 0x0000005c05057219 */ /* 0x004fe200000006ff */
[----:B------:R-:W-:Y:S01]  /*1330*/  USEL UR44, UR43, 0x1, UP0 ;  /* 0x000000012b2c7887 */ /* 0x000fe20008000000 */
[----:B------:R-:W-:Y:S01]  /*1340*/  IMAD R93, R93, -0x2, R4 ;  /* 0xfffffffe5d5d7824 */ /* 0x000fe200078e0204 */
[----:B------:R-:W-:Y:S01]  /*1350*/  LOP3.LUT R22, R22, R0, RZ, 0xfc, !PT ;  /* 0x0000000016167212 */ /* 0x000fe200078efcff */
[----:B------:R-:W-:Y:S01]  /*1360*/  IMAD.SHL.U32 R94, R94, 0x2, RZ ;  /* 0x000000025e5e7824 */ /* 0x000fe200078e00ff */
[----:B------:R-:W-:Y:S01]  /*1370*/  SHF.L.U32 R92, R7, R92, RZ ;  /* 0x0000005c075c7219 */ /* 0x000fe200000006ff */
[----:B------:R-:W-:Y:S01]  /*1380*/  VIADD R98, R3, UR4 ;  /* 0x0000000403627c36 */ /* 0x000fe20008000000 */
[----:B------:R-:W-:Y:S01]  /*1390*/  LOP3.LUT R103, R18, 0x1, RZ, 0xfc, !PT ;  /* 0x0000000112677812 */ /* 0x000fe200078efcff */
[----:B------:R-:W-:Y:S01]  /*13a0*/  IMAD.MOV.U32 R23, RZ, RZ, RZ ;  /* 0x000000ffff177224 */ /* 0x000fe200078e00ff */
[C---:B0-----:R-:W-:Y:S01]  /*13b0*/  SHF.L.U64.HI R91, R90.reuse, 0x3, R91 ;  /* 0x000000035a5b7819 */ /* 0x041fe2000001025b */
[----:B------:R-:W-:Y:S01]  /*13c0*/  IMAD.SHL.U32 R90, R90, 0x8, RZ ;  /* 0x000000085a5a7824 */ /* 0x000fe200078e00ff */
[----:B------:R-:W-:Y:S01]  /*13d0*/  SHF.R.U32.HI R95, RZ, 0x7, R95 ;  /* 0x00000007ff5f7819 */ /* 0x000fe2000001165f */
[----:B------:R-:W-:Y:S01]  /*13e0*/  UIADD3 UR44, UR43, -UR44, URZ ;  /* 0x8000002c2b2c7290 */ /* 0x000fe2000fffe03f */
[----:B------:R-:W-:Y:S01]  /*13f0*/  LOP3.LUT R97, RZ, R5, RZ, 0x33, !PT ;  /* 0x00000005ff617212 */ /* 0x000fe200078e33ff */
[----:B------:R-:W-:Y:S01]  /*1400*/  UMOV UR40, URZ ;  /* 0x0000003f00287c82 */ /* 0x000fe20008000000 */
[----:B------:R-:W-:Y:S01]  /*1410*/  UMOV UR42, URZ ;  /* 0x0000003f002a7c82 */ /* 0x000fe20008000000 */
[----:B-1----:R-:W-:-:S08]  /*1420*/  VIADD R96, R96, 0xffffffff ;  /* 0xffffffff60607836 */ /* 0x002fd00000000000 */
.L_x_162:
[----:B0-----:R-:W0:Y:S01]  /*1430*/  SHFL.IDX PT, R0, R95, RZ, 0x1f ;  /* 0x00001fff5f007589 */ /* 0x001e2200000e0000 */
[----:B-1----:R-:W1:Y:S01]  /*1440*/  S2UR UR7, SR_CgaCtaId ;  /* 0x00000000000779c3 */ /* 0x002e620000008800 */
[----:B------:R-:W-:Y:S01]  /*1450*/  UMOV UR6, 0x400 ;  /* 0x0000040000067882 */ /* 0x000fe20000000000 */
[----:B0-----:R-:W-:Y:S01]  /*1460*/  R2UR UR4, R0 ;  /* 0x00000000000472ca */ /* 0x001fe200000e0000 */
[----:B-1----:R-:W-:-:S12]  /*1470*/  ULEA UR6, UR7, UR6, 0x18 ;  /* 0x0000000607067291 */ /* 0x002fd8000f8ec03f */
[----:B------:R-:W-:-:S04]  /*1480*/  ULEA.HI UR5, UR4, UR4, URZ, 0x1 ;  /* 0x0000000404057291 */ /* 0x000fc8000f8f083f */
[----:B------:R-:W-:-:S04]  /*1490*/  ULOP3.LUT UR5, UR5, 0x7fffe, URZ, 0xc0, !UPT ;  /* 0x0007fffe05057892 */ /* 0x000fc8000f8ec03f */
[----:B------:R-:W-:-:S03]  /*14a0*/  UIADD3 UR5, UR4, -UR5, URZ ;  /* 0x8000000504057290 */ /* 0x000fc6000fffe03f */
[----:B------:R-:W-:Y:S01]  /*14b0*/  ULDC UR4, c[0x0][0x28c] ;  /* 0x0000a30000047ab9 */ /* 0x000fe20000000800 */
[----:B------:R-:W-:Y:S01]  /*14c0*/  ULEA UR5, UR5, UR6, 0xd ;  /* 0x0000000605057291 */ /* 0x000fe2000f8e683f */
[----:B------:R-:W-:-:S03]  /*14d0*/  ISETP.LT.AND P0, PT, RZ, UR4, PT ;  /* 0x00000004ff007c0c */ /* 0x000fc6000bf01270 */
[----:B------:R-:W-:-:S04]  /*14e0*/  UIADD3 UR5, UR5, 0x100, URZ ;  /* 0x0000010005057890 */ /* 0x000fc8000fffe03f */
[----:B------:R-:W-:-:S04]  /*14f0*/  USHF.R.U32.HI UR5, URZ, 0x4, UR5 ;  /* 0x000000043f057899 */ /* 0x000fc80008011605 */
[----:B------:R-:W-:Y:S02]  /*1500*/  ULOP3.LUT UR45, UR5, 0x3fff, URZ, 0xc0, !UPT ;  /* 0x00003fff052d7892 */ /* 0x000fe4000f8ec03f */
[----:B--2345:R-:W-:Y:S10]  /*1510*/  @P0 BRA `(.L_x_17) ;  /* 0x0000000000400947 */ /* 0x03cff40003800000 */
[----:B------:R-:W-:Y:S01]  /*1520*/  MOV R0, 0x0 ;  /* 0x0000000000007802 */ /* 0x000fe20000000f00 */
[----:B------:R-:W-:Y:S01]  /*1530*/  ULDC.64 UR4, c[0x4][0x68] ;  /* 0x01001a0000047ab9 */ /* 0x000fe20000000a00 */
[----:B------:R-:W-:Y:S01]  /*1540*/  ULDC.64 UR6, c[0x4][0x8] ;  /* 0x0100020000067ab9 */ /* 0x000fe20000000a00 */
[----:B------:R-:W-:Y:S01]  /*1550*/  IMAD.U32 R4, RZ, RZ, UR4 ;  /* 0x00000004ff047e24 */ /* 0x000fe2000f8e00ff */
[----:B------:R0:W1:Y:S01]  /*1560*/  LDC.64 R14, c[0x4][R0] ;  /* 0x01000000000e7b82 */ /* 0x0000620000000a00 */
[----:B------:R-:W-:Y:S01]  /*1570*/  IMAD.U32 R5, RZ, RZ, UR5 ;  /* 0x00000005ff057e24 */ /* 0x000fe2000f8e00ff */
[----:B------:R-:W-:Y:S01]  /*1580*/  ULDC.64 UR4, c[0x4][0x70] ;  /* 0x01001c0000047ab9 */ /* 0x000fe20000000a00 */
[----:B------:R-:W-:Y:S02]  /*1590*/  IMAD.U32 R10, RZ, RZ, UR6 ;  /* 0x00000006ff0a7e24 */ /* 0x000fe4000f8e00ff */
[----:B------:R-:W-:Y:S02]  /*15a0*/  IMAD.U32 R6, RZ, RZ, UR4 ;  /* 0x00000004ff067e24 */ /* 0x000fe4000f8e00ff */
[----:B------:R-:W-:-:S02]  /*15b0*/  IMAD.U32 R7, RZ, RZ, UR5 ;  /* 0x00000005ff077e24 */ /* 0x000fc4000f8e00ff */
[----:B------:R-:W-:Y:S02]  /*15c0*/  IMAD.U32 R11, RZ, RZ, UR7 ;  /* 0x00000007ff0b7e24 */ /* 0x000fe4000f8e00ff */
[----:B------:R-:W-:Y:S02]  /*15d0*/  IMAD.MOV.U32 R8, RZ, RZ, 0x1e1 ;  /* 0x000001e1ff087424 */ /* 0x000fe400078e00ff */
[----:B------:R-:W-:Y:S02]  /*15e0*/  IMAD.MOV.U32 R12, RZ, RZ, 0x1 ;  /* 0x00000001ff0c7424 */ /* 0x000fe400078e00ff */
[----:B0-----:R-:W-:-:S07]  /*15f0*/  IMAD.MOV.U32 R13, RZ, RZ, RZ ;  /* 0x000000ffff0d7224 */ /* 0x001fce00078e00ff */
[----:B------:R-:W-:-:S07]  /*1600*/  LEPC R20, `(.L_x_17) ;  /* 0x000000001014794e */ /* 0x000fce0000000000 */
[----:B-1---5:R-:W-:Y:S05]  /*1610*/  CALL.ABS.NOINC R14 ;  /* 0x000000000e007343 */ /* 0x022fea0003c00000 */
.L_x_17:
[----:B------:R-:W-:-:S13]  /*1620*/  ISETP.NE.AND P0, PT, R103, 0x3, PT ;  /* 0x000000036700780c */ /* 0x000fda0003f05270 */
[----:B------:R-:W-:Y:S05]  /*1630*/  @!P0 BRA `(.L_x_18) ;  /* 0x0000000000048947 */ /* 0x000fea0003800000 */
[----:B------:R-:W-:Y:S01]  /*1640*/  BPT.TRAP 0x1 ;  /* 0x000000040000795c */ /* 0x000fe20000300000 */
.L_x_18:
[----:B------:R-:W0:Y:S01]  /*1650*/  S2UR UR5, SR_CgaCtaId ;  /* 0x00000000000579c3 */ /* 0x000e220000008800 */
[----:B------:R-:W-:Y:S01]  /*1660*/  UMOV UR4, 0x400 ;  /* 0x0000040000047882 */ /* 0x000fe20000000000 */
[----:B------:R-:W-:Y:S02]  /*1670*/  IMAD.U32 R0, RZ, RZ, UR40 ;  /* 0x00000028ff007e24 */ /* 0x000fe4000f8e00ff */
[----:B------:R-:W-:-:S03]  /*1680*/  IMAD.U32 R3, RZ, RZ, UR42 ;  /* 0x0000002aff037e24 */ /* 0x000fc6000f8e00ff */
[----:B------:R-:W-:Y:S01]  /*1690*/  SHF.L.U32 R0, R0, 0x1f, RZ ;  /* 0x0000001f00007819 */ /* 0x000fe200000006ff */
[----:B0-----:R-:W-:-:S06]  /*16a0*/  ULEA UR4, UR5, UR4, 0x18 ;  /* 0x0000000405047291 */ /* 0x001fcc000f8ec03f */
[----:B------:R-:W-:-:S04]  /*16b0*/  IMAD.U32 R6, RZ, RZ, UR4 ;  /* 0x00000004ff067e24 */ /* 0x000fc8000f8e00ff */
[----:B------:R-:W-:-:S04]  /*16c0*/  IMAD R3, R3, 0x8, R6 ;  /* 0x0000000803037824 */ /* 0x000fc800078e0206 */
[----:B------:R0:W1:Y:S01]  /*16d0*/  SYNCS.PHASECHK.TRANS64.TRYWAIT P1, [R3+URZ], R0 ;  /* 0x00000000030075a7 */ /* 0x000062000802017f */
[----:B------:R-:W-:Y:S05]  /*16e0*/  @!P0 BRA `(.L_x_19) ;  /* 0x0000000000048947 */ /* 0x000fea0003800000 */
[----:B------:R-:W-:Y:S01]  /*16f0*/  BPT.TRAP 0x1 ;  /* 0x000000040000795c */ /* 0x000fe20000300000 */
.L_x_19:
[----:B------:R-:W-:-:S05]  /*1700*/  IMAD.U32 R4, RZ, RZ, UR44 ;  /* 0x0000002cff047e24 */ /* 0x000fca000f8e00ff */
[----:B------:R-:W-:Y:S01]  /*1710*/  ISETP.GE.AND P2, PT, R4, 0x1, PT ;  /* 0x000000010400780c */ /* 0x000fe20003f46270 */
[----:B-1----:R-:W-:-:S12]  /*1720*/  @P1 BRA `(.L_x_20) ;  /* 0x0000000000081947 */ /* 0x002fd80003800000 */
[----:B------:R-:W1:Y:S02]  /*1730*/  SYNCS.PHASECHK.TRANS64.TRYWAIT P1, [R3+URZ], R0 ;  /* 0x00000000030075a7 */ /* 0x000e64000802017f */
[----:B-1----:R-:W-:Y:S05]  /*1740*/  @!P1 BRA `(.L_x_21) ;  /* 0x0000006400c09947 */ /* 0x002fea0003800000 */
.L_x_20:
[----:B------:R-:W-:Y:S05]  /*1750*/  WARPSYNC.ALL ;  /* 0x0000000000007948 */ /* 0x000fea0003800000 */
[----:B------:R-:W-:Y:S01]  /*1760*/  R2UR UR4, R6 ;  /* 0x00000000060472ca */ /* 0x000fe200000e0000 */
[----:B------:R-:W-:Y:S01]  /*1770*/  ULEA UR5, UR42, UR45, 0xa ;  /* 0x0000002d2a057291 */ /* 0x000fe2000f8e503f */
[----:B------:R-:W-:Y:S01]  /*1780*/  WARPGROUP.ARRIVE ;  /* 0x00000000000079c5 */ /* 0x000fe20000000000 */
[----:B------:R-:W-:Y:S01]  /*1790*/  UMOV UR9, 0x40000040 ;  /* 0x4000004000097882 */ /* 0x000fe20000000000 */
[----:B------:R-:W-:-:S04]  /*17a0*/  UMOV UR11, 0x40000040 ;  /* 0x40000040000b7882 */ /* 0x000fc80000000000 */
[----:B------:R-:W-:-:S05]  /*17b0*/  UMOV UR8, UR5 ;  /* 0x0000000500087c82 */ /* 0x000fca0008000000 */
[----:B------:R-:W-:-:S04]  /*17c0*/  UIADD3 UR4, UR4, 0x14100, URZ ;  /* 0x0001410004047890 */ /* 0x000fc8000fffe03f */
[----:B------:R-:W-:-:S04]  /*17d0*/  USHF.R.U32.HI UR4, URZ, 0x4, UR4 ;  /* 0x000000043f047899 */ /* 0x000fc80008011604 */
[----:B------:R-:W-:-:S04]  /*17e0*/  ULOP3.LUT UR4, UR4, 0x3fff, URZ, 0xc0, !UPT ;  /* 0x00003fff04047892 */ /* 0x000fc8000f8ec03f */
[----:B------:R-:W-:-:S04]  /*17f0*/  ULOP3.LUT UR4, UR4, 0x2000000, URZ, 0xfc, !UPT ;  /* 0x0200000004047892 */ /* 0x000fc8000f8efc3f */
[----:B------:R-:W-:-:S07]  /*1800*/  ULEA UR6, UR42, UR4, 0xa ;  /* 0x000000042a067291 */ /* 0x000fce000f8e503f */
[----:B------:R-:W-:Y:S02]  /*1810*/  UMOV UR10, UR6 ;  /* 0x00000006000a7c82 */ /* 0x000fe40008000000 */
[----:B------:R-:W-:Y:S01]  /*1820*/  HGMMA.64x128x16.F32 R24, gdesc[UR8].tnspA.tnspB, RZ, !UPT, gsb0 ;  /* 0x61e00000081879f0 */ /* 0x000fe2000c0008ff */
[----:B------:R-:W-:Y:S02]  /*1830*/  UIADD3 UR8, UR5, 0x80, URZ ;  /* 0x0000008005087890 */ /* 0x000fe4000fffe03f */
[----:B------:R-:W-:Y:S01]  /*1840*/  UIADD3 UR10, UR6, 0x80, URZ ;  /* 0x00000080060a7890 */ /* 0x000fe2000fffe03f */
[----:B------:R-:W-:Y:S01]  /*1850*/  UMOV UR9, 0x40000040 ;  /* 0x4000004000097882 */ /* 0x000fe20000000000 */
[----:B------:R-:W-:Y:S01]  /*1860*/  UMOV UR11, 0x40000040 ;  /* 0x40000040000b7882 */ /* 0x000fe20000000000 */
[----:B------:R-:W-:Y:S02]  /*1870*/  WARPGROUP.DEPBAR.LE gsb0, 0x0 ;  /* 0x00008000000079c5 */ /* 0x000fe40000010000 */
[----:B------:R-:W-:-:S06]  /*1880*/  WARPGROUP.ARRIVE ;  /* 0x00000000000079c5 */ /* 0x000fcc0000000000 */
[----:B------:R-:W-:Y:S01]  /*1890*/  HGMMA.64x128x16.F32 R24, gdesc[UR8].tnspA.tnspB, R24, gsb0 ;  /* 0x61e00000081879f0 */ /* 0x000fe20008000818 */
        /* <DEDUP_REMOVED lines=13> */
[----:B------:R-:W-:Y:S03]  /*1970*/  HGMMA.64x128x16.F32 R24, gdesc[UR8].tnspA.tnspB, R24, gsb0 ;  /* 0x61e00000081879f0 */ /* 0x000fe60008000818 */
[----:B------:R-:W-:Y:S02]  /*1980*/  WARPGROUP.DEPBAR.LE gsb0, 0x0 ;  /* 0x00008000000079c5 */ /* 0x000fe40000010000 */
[----:B------:R-:W-:Y:S05]  /*1990*/  @!P2 BRA `(.L_x_22) ;  /* 0x000000040028a947 */ /* 0x000fea0003800000 */
[----:B------:R-:W-:Y:S01]  /*19a0*/  UIADD3 UR5, UR42, 0x1, URZ ;  /* 0x000000012a057890 */ /* 0x000fe2000fffe03f */
[----:B01----:R-:W-:Y:S02]  /*19b0*/  IMAD.U32 R0, RZ, RZ, UR44 ;  /* 0x0000002cff007e24 */ /* 0x003fe4000f8e00ff */
[----:B------:R-:W-:Y:S01]  /*19c0*/  IMAD.U32 R3, RZ, RZ, UR42 ;  /* 0x0000002aff037e24 */ /* 0x000fe2000f8e00ff */
[----:B------:R-:W-:-:S04]  /*19d0*/  UISETP.NE.AND UP0, UPT, UR5, 0x5, UPT ;  /* 0x000000050500788c */ /* 0x000fc8000bf05270 */
[----:B------:R-:W-:Y:S02]  /*19e0*/  USEL UR6, URZ, 0x1, UP0 ;  /* 0x000000013f067887 */ /* 0x000fe40008000000 */
[----:B------:R-:W-:Y:S02]  /*19f0*/  USEL UR5, UR5, URZ, UP0 ;  /* 0x0000003f05057287 */ /* 0x000fe40008000000 */
[----:B------:R-:W-:-:S06]  /*1a00*/  ULOP3.LUT UR6, UR40, UR6, URZ, 0x3c, !UPT ;  /* 0x0000000628067292 */ /* 0x000fcc000f8e3c3f */
[----:B------:R-:W-:-:S07]  /*1a10*/  IMAD.U32 R7, RZ, RZ, UR6 ;  /* 0x00000006ff077e24 */ /* 0x000fce000f8e00ff */
.L_x_29:
[----:B------:R-:W-:Y:S05]  /*1a20*/  @!P0 BRA `(.L_x_23) ;  /* 0x0000000000048947 */ /* 0x000fea0003800000 */
[----:B------:R-:W-:Y:S01]  /*1a30*/  BPT.TRAP 0x1 ;  /* 0x000000040000795c */ /* 0x000fe20000300000 */
.L_x_23:
[----:B------:R-:W0:Y:S01]  /*1a40*/  S2UR UR7, SR_CgaCtaId ;  /* 0x00000000000779c3 */ /* 0x000e220000008800 */
[----:B------:R-:W-:Y:S01]  /*1a50*/  UMOV UR6, 0x400 ;  /* 0x0000040000067882 */ /* 0x000fe20000000000 */
[----:B------:R-:W-:Y:S01]  /*1a60*/  IMAD.U32 R5, RZ, RZ, UR5 ;  /* 0x00000005ff057e24 */ /* 0x000fe2000f8e00ff */
[----:B------:R-:W-:Y:S01]  /*1a70*/  SHF.L.U32 R4, R7, 0x1f, RZ ;  /* 0x0000001f07047819 */ /* 0x000fe200000006ff */
[----:B0-----:R-:W-:-:S06]  /*1a80*/  ULEA UR6, UR7, UR6, 0x18 ;  /* 0x0000000607067291 */ /* 0x001fcc000f8ec03f */
[----:B------:R-:W-:-:S04]  /*1a90*/  IMAD.U32 R6, RZ, RZ, UR6 ;  /* 0x00000006ff067e24 */ /* 0x000fc8000f8e00ff */
[----:B------:R-:W-:-:S04]  /*1aa0*/  IMAD R5, R5, 0x8, R6 ;  /* 0x0000000805057824 */ /* 0x000fc800078e0206 */
[----:B------:R0:W1:Y:S01]  /*1ab0*/  SYNCS.PHASECHK.TRANS64.TRYWAIT P1, [R5+URZ], R4 ;  /* 0x00000004050075a7 */ /* 0x000062000802017f */
[----:B------:R-:W-:Y:S05]  /*1ac0*/  @!P0 BRA `(.L_x_24) ;  /* 0x0000000000048947 */ /* 0x000fea0003800000 */
[----:B------:R-:W-:Y:S01]  /*1ad0*/  BPT.TRAP 0x1 ;  /* 0x000000040000795c */ /* 0x000fe20000300000 */
.L_x_24:
[----:B-1----:R-:W-:Y:S05]  /*1ae0*/  @P1 BRA `(.L_x_25) ;  /* 0x0000000000081947 */ /* 0x002fea0003800000 */
[----:B------:R-:W1:Y:S02]  /*1af0*/  SYNCS.PHASECHK.TRANS64.TRYWAIT P1, [R5+URZ], R4 ;  /* 0x00000004050075a7 */ /* 0x000e64000802017f */
[----:B-1----:R-:W-:Y:S05]  /*1b00*/  @!P1 BRA `(.L_x_26) ;  /* 0x0000006000e49947 */ /* 0x002fea0003800000 */
.L_x_25:
[----:B------:R-:W-:Y:S01]  /*1b10*/  ULEA UR6, UR5, UR45, 0xa ;  /* 0x0000002d05067291 */ /* 0x000fe2000f8e503f */
[----:B------:R-:W-:Y:S01]  /*1b20*/  WARPGROUP.ARRIVE ;  /* 0x00000000000079c5 */ /* 0x000fe20000000000 */
[----:B------:R-:W-:Y:S01]  /*1b30*/  ULEA UR7, UR5, UR4, 0xa ;  /* 0x0000000405077291 */ /* 0x000fe2000f8e503f */
[----:B------:R-:W-:Y:S01]  /*1b40*/  UMOV UR9, 0x40000040 ;  /* 0x4000004000097882 */ /* 0x000fe20000000000 */
[----:B------:R-:W-:-:S03]  /*1b50*/  UMOV UR11, 0x40000040 ;  /* 0x40000040000b7882 */ /* 0x000fc60000000000 */
[----:B------:R-:W-:Y:S02]  /*1b60*/  UMOV UR8, UR6 ;  /* 0x0000000600087c82 */ /* 0x000fe40008000000 */
[----:B------:R-:W-:Y:S02]  /*1b70*/  UMOV UR10, UR7 ;  /* 0x00000007000a7c82 */ /* 0x000fe40008000000 */
[----:B------:R-:W-:Y:S01]  /*1b80*/  HGMMA.64x128x16.F32 R24, gdesc[UR8].tnspA.tnspB, R24, gsb0 ;  /* 0x61e00000081879f0 */ /* 0x000fe20008000818 */
[----:B------:R-:W-:Y:S02]  /*1b90*/  UIADD3 UR8, UR6, 0x80, URZ ;  /* 0x0000008006087890 */ /* 0x000fe4000fffe03f */
[----:B------:R-:W-:Y:S01]  /*1ba0*/  UIADD3 UR10, UR7, 0x80, URZ ;  /* 0x00000080070a7890 */ /* 0x000fe2000fffe03f */
[----:B------:R-:W-:Y:S01]  /*1bb0*/  UMOV UR9, 0x40000040 ;  /* 0x4000004000097882 */ /* 0x000fe20000000000 */
[----:B------:R-:W-:Y:S01]  /*1bc0*/  UMOV UR11, 0x40000040 ;  /* 0x40000040000b7882 */ /* 0x000fe20000000000 */
[----:B------:R-:W-:-:S02]  /*1bd0*/  WARPGROUP.DEPBAR.LE gsb0, 0x0 ;  /* 0x00008000000079c5 */ /* 0x000fc40000010000 */
        /* <DEDUP_REMOVED lines=18> */
[----:B------:R-:W-:Y:S01]  /*1d00*/  BPT.TRAP 0x1 ;  /* 0x000000040000795c */ /* 0x000fe20000300000 */
.L_x_27:
[----:B------:R-:W-:-:S13]  /*1d10*/  ISETP.NE.AND P1, PT, R102, RZ, PT ;  /* 0x000000ff6600720c */ /* 0x000fda0003f25270 */
[----:B01----:R-:W-:-:S04]  /*1d20*/  @P1 IMAD R4, R3, 0x8, R6 ;  /* 0x0000000803041824 */ /* 0x003fc800078e0206 */
[----:B------:R-:W-:-:S05]  /*1d30*/  @P1 VIADD R4, R4, 0x28 ;  /* 0x0000002804041836 */ /* 0x000fca0000000000 */
[----:B------:R-:W-:-:S04]  /*1d40*/  @P1 PRMT R4, R19, 0x654, R4 ;  /* 0x0000065413041816 */ /* 0x000fc80000000004 */
[----:B------:R0:W-:Y:S01]  /*1d50*/  @P1 SYNCS.ARRIVE.TRANS64.RED.A1T0 RZ, [R4+URZ], RZ ;  /* 0x000000ff04ff19a7 */ /* 0x0001e2000810043f */
[----:B------:R-:W-:-:S13]  /*1d60*/  ISETP.GT.U32.AND P1, PT, R18, 0x1, PT ;  /* 0x000000011200780c */ /* 0x000fda0003f24070 */
[----:B0-----:R-:W-:Y:S05]  /*1d70*/  @P1 BRA `(.L_x_28) ;  /* 0x0000000000041947 */ /* 0x001fea0003800000 */
[----:B------:R-:W-:Y:S01]  /*1d80*/  BPT.TRAP 0x1 ;  /* 0x000000040000795c */ /* 0x000fe20000300000 */
.L_x_28:
[----:B------:R-:W-:Y:S01]  /*1d90*/  UIADD3 UR5, UR5, 0x1, URZ ;  /* 0x0000000105057890 */ /* 0x000fe2000fffe03f */
[C---:B------:R-:W-:Y:S01]  /*1da0*/  ISETP.GT.AND P2, PT, R0.reuse, 0x1, PT ;  /* 0x000000010000780c */ /* 0x040fe20003f44270 */
[----:B------:R-:W-:Y:S02]  /*1db0*/  VIADD R3, R3, 0x1 ;  /* 0x0000000103037836 */ /* 0x000fe40000000000 */
[----:B------:R-:W-:Y:S01]  /*1dc0*/  UISETP.NE.AND UP0, UPT, UR5, 0x5, UPT ;  /* 0x000000050500788c */ /* 0x000fe2000bf05270 */
[----:B------:R-:W-:Y:S02]  /*1dd0*/  VIADD R0, R0, 0xffffffff ;  /* 0xffffffff00007836 */ /* 0x000fe40000000000 */
[C---:B------:R-:W-:Y:S01]  /*1de0*/  ISETP.NE.AND P1, PT, R3.reuse, 0x5, PT ;  /* 0x000000050300780c */ /* 0x040fe20003f25270 */
[----:B------:R-:W-:Y:S02]  /*1df0*/  USEL UR6, URZ, 0x1, UP0 ;  /* 0x000000013f067887 */ /* 0x000fe40008000000 */
[----:B------:R-:W-:Y:S01]  /*1e00*/  USEL UR5, UR5, URZ, UP0 ;  /* 0x0000003f05057287 */ /* 0x000fe20008000000 */
[----:B------:R-:W-:-:S03]  /*1e10*/  SEL R3, R3, RZ, P1 ;  /* 0x000000ff03037207 */ /* 0x000fc60000800000 */
[----:B------:R-:W-:Y:S01]  /*1e20*/  LOP3.LUT R7, R7, UR6, RZ, 0x3c, !PT ;  /* 0x0000000607077c12 */ /* 0x000fe2000f8e3cff */
[----:B------:R-:W-:Y:S07]  /*1e30*/  @P2 BRA `(.L_x_29) ;  /* 0xfffffff800f82947 */ /* 0x000fee000383ffff */
.L_x_22:
[----:B01----:R-:W0:Y:S02]  /*1e40*/  LDC R0, c[0x0][0x28c] ;  /* 0x0000a300ff007b82 */ /* 0x003e240000000800 */
[----:B0-----:R-:W-:-:S13]  /*1e50*/  ISETP.GE.AND P1, PT, R0, 0x1, PT ;  /* 0x000000010000780c */ /* 0x001fda0003f26270 */
[----:B------:R-:W-:Y:S05]  /*1e60*/  @!P1 BRA `(.L_x_30) ;  /* 0x0000000000449947 */ /* 0x000fea0003800000 */
[----:B------:R-:W-:Y:S05]  /*1e70*/  @!P0 BRA `(.L_x_31) ;  /* 0x0000000000048947 */ /* 0x000fea0003800000 */
[----:B------:R-:W-:Y:S01]  /*1e80*/  BPT.TRAP 0x1 ;  /* 0x000000040000795c */ /* 0x000fe20000300000 */
.L_x_31:
[----:B------:R-:W-:-:S13]  /*1e90*/  ISETP.NE.AND P0, PT, R102, RZ, PT ;  /* 0x000000ff6600720c */ /* 0x000fda0003f05270 */
[----:B------:R-:W-:-:S05]  /*1ea0*/  VOTEU.ANY UP0, P0 ;  /* 0x00000000003f7886 */ /* 0x000fca0000000100 */
[----:B------:R-:W-:-:S06]  /*1eb0*/  @UP0 UIADD3 UR4, UR44, UR42, URZ ;  /* 0x0000002a2c040290 */ /* 0x000fcc000fffe03f */
[----:B------:R-:W-:Y:S02]  /*1ec0*/  IMAD.U32 R4, RZ, RZ, UR4 ;  /* 0x00000004ff047e24 */ /* 0x000fe4000f8e00ff */
[----:B------:R-:W-:Y:S02]  /*1ed0*/  IMAD.U32 R3, RZ, RZ, UR4 ;  /* 0x00000004ff037e24 */ /* 0x000fe4000f8e00ff */
[----:B------:R-:W-:-:S05]  /*1ee0*/  @P0 IMAD.WIDE.U32 R4, R4, -0x33333333, RZ ;  /* 0xcccccccd04040825 */ /* 0x000fca00078e00ff */
[----:B------:R-:W-:-:S05]  /*1ef0*/  @P0 SHF.R.U32.HI R0, RZ, 0x2, R5 ;  /* 0x00000002ff000819 */ /* 0x000fca0000011605 */
[----:B------:R-:W-:-:S04]  /*1f00*/  @P0 IMAD R0, R0, -0x5, R3 ;  /* 0xfffffffb00000824 */ /* 0x000fc800078e0203 */
[----:B------:R-:W-:-:S04]  /*1f10*/  @P0 IMAD R0, R0, 0x8, R6 ;  /* 0x0000000800000824 */ /* 0x000fc800078e0206 */
[----:B------:R-:W-:-:S05]  /*1f20*/  @P0 VIADD R0, R0, 0x28 ;  /* 0x0000002800000836 */ /* 0x000fca0000000000 */
[----:B------:R-:W-:-:S04]  /*1f30*/  @P0 PRMT R0, R19, 0x654, R0 ;  /* 0x0000065413000816 */ /* 0x000fc80000000000 */
[----:B------:R0:W-:Y:S01]  /*1f40*/  @P0 SYNCS.ARRIVE.TRANS64.RED.A1T0 RZ, [R0+URZ], RZ ;  /* 0x000000ff00ff09a7 */ /* 0x0001e2000810043f */
[----:B------:R-:W-:-:S13]  /*1f50*/  ISETP.GT.U32.AND P0, PT, R18, 0x1, PT ;  /* 0x000000011200780c */ /* 0x000fda0003f04070 */
[----:B0-----:R-:W-:Y:S05]  /*1f60*/  @P0 BRA `(.L_x_30) ;  /* 0x0000000000040947 */ /* 0x001fea0003800000 */
[----:B------:R-:W-:Y:S01]  /*1f70*/  BPT.TRAP 0x1 ;  /* 0x000000040000795c */ /* 0x000fe20000300000 */
.L_x_30:
[----:B------:R-:W-:Y:S01]  /*1f80*/  IMAD.SHL.U32 R3, R100, 0x80, RZ ;  /* 0x0000008064037824 */ /* 0x000fe200078e00ff */
[----:B------:R-:W-:Y:S01]  /*1f90*/  UIADD3 UR42, UR43, UR42, URZ ;  /* 0x0000002a2b2a7290 */ /* 0x000fe2000fffe03f */
[----:B------:R-:W-:Y:S01]  /*1fa0*/  SHF.R.S32.HI R13, RZ, 0x1f, R99 ;  /* 0x0000001fff0d7819 */ /* 0x000fe20000011463 */
[----:B------:R-:W-:Y:S01]  /*1fb0*/  UISETP.GE.U32.AND UP1, UPT, UR43, 0x5, UPT ;  /* 0x000000052b00788c */ /* 0x000fe2000bf26070 */
[----:B------:R-:W-:Y:S01]  /*1fc0*/  IMAD.SHL.U32 R7, R101, 0x80, RZ ;  /* 0x0000008065077824 */ /* 0x000fe200078e00ff */
[----:B------:R-:W-:Y:S01]  /*1fd0*/  ULDC UR7, c[0x0][0x288] ;  /* 0x0000a20000077ab9 */ /* 0x000fe20000000800 */
[C---:B------:R-:W-:Y:S01]  /*1fe0*/  LOP3.LUT R8, R3.reuse, 0x6, R94, 0xf8, !PT ;  /* 0x0000000603087812 */ /* 0x040fe200078ef85e */
[----:B------:R-:W-:Y:S01]  /*1ff0*/  UISETP.GT.U32.AND UP0, UPT, UR42, 0x4, UPT ;  /* 0x000000042a00788c */ /* 0x000fe2000bf04070 */
[----:B------:R-:W-:Y:S01]  /*2000*/  ISETP.GE.AND P0, PT, R3, UR7, PT ;  /* 0x0000000703007c0c */ /* 0x000fe2000bf06270 */
[----:B------:R-:W-:Y:S01]  /*2010*/  ULDC.64 UR4, c[0x0][0x5d0] ;  /* 0x0001740000047ab9 */ /* 0x000fe20000000a00 */
[--C-:B------:R-:W-:Y:S01]  /*2020*/  SHF.R.S32.HI R9, RZ, 0x1f, R8.reuse ;  /* 0x0000001fff097819 */ /* 0x100fe20000011408 */
[----:B------:R-:W-:Y:S01]  /*2030*/  ULDC UR10, c[0x0][0x284] ;  /* 0x0000a100000a7ab9 */ /* 0x000fe20000000800 */
[----:B------:R-:W-:Y:S01]  /*2040*/  IMAD R0, R13, UR4, RZ ;  /* 0x000000040d007c24 */ /* 0x000fe2000f8e02ff */
[----:B------:R-:W-:Y:S01]  /*2050*/  UISETP.LT.U32.AND UP0, UPT, UR43, 0x5, UP0 ;  /* 0x000000052b00788c */ /* 0x000fe20008701070 */
[----:B------:R-:W-:Y:S01]  /*2060*/  ISETP.GE.OR P0, PT, R7, UR10, P0 ;  /* 0x0000000a07007c0c */ /* 0x000fe20008706670 */
[----:B------:R-:W-:Y:S01]  /*2070*/  IMAD.WIDE.U32 R4, R99, UR4, R8 ;  /* 0x0000000463047c25 */ /* 0x000fe2000f8e0008 */
[----:B------:R-:W-:Y:S01]  /*2080*/  ULDC.64 UR8, c[0x0][0x5c8] ;  /* 0x0001720000087ab9 */ /* 0x000fe20000000a00 */
[----:B------:R-:W-:-:S02]  /*2090*/  USEL UR6, URZ, 0x1, !UP0 ;  /* 0x000000013f067887 */ /* 0x000fc4000c000000 */
[----:B------:R-:W-:Y:S01]  /*20a0*/  IMAD R11, R99, UR5, R0 ;  /* 0x00000005630b7c24 */ /* 0x000fe2000f8e0200 */
[----:B------:R-:W-:Y:S01]  /*20b0*/  @UP1 UIMAD.WIDE.U32 UR4, UR42, -0x33333333, URZ ;  /* 0xcccccccd2a0418a5 */ /* 0x000fe2000f8e003f */
[----:B------:R-:W-:Y:S01]  /*20c0*/  IMAD.WIDE R100, R101, 0x80, R22 ;  /* 0x0000008065647825 */ /* 0x000fe200078e0216 */
[----:B------:R-:W-:Y:S02]  /*20d0*/  ULOP3.LUT UR40, UR40, UR6, URZ, 0x3c, !UPT ;  /* 0x0000000628287292 */ /* 0x000fe4000f8e3c3f */
[----:B------:R-:W-:Y:S01]  /*20e0*/  @UP1 USHF.R.U32.HI UR4, URZ, 0x2, UR5 ;  /* 0x000000023f041899 */ /* 0x000fe20008011605 */
[----:B------:R-:W-:Y:S02]  /*20f0*/  IMAD.IADD R5, R5, 0x1, R11 ;  /* 0x0000000105057824 */ /* 0x000fe400078e020b */
[----:B------:R-:W-:Y:S01]  /*2100*/  IMAD R11, R101, UR8, RZ ;  /* 0x00000008650b7c24 */ /* 0x000fe2000f8e02ff */
[----:B------:R-:W-:Y:S01]  /*2110*/  @UP1 ULOP3.LUT UR40, UR40, 0x1, UR4, 0x78, !UPT ;  /* 0x0000000128281892 */ /* 0x000fe2000f8e7804 */
[----:B------:R-:W-:-:S04]  /*2120*/  IMAD.WIDE.U32 R104, R100, UR8, R4 ;  /* 0x0000000864687c25 */ /* 0x000fc8000f8e0004 */
[----:B------:R-:W-:Y:S02]  /*2130*/  IMAD R11, R100, UR9, R11 ;  /* 0x00000009640b7c24 */ /* 0x000fe4000f8e020b */
[----:B------:R-:W-:Y:S01]  /*2140*/  IMAD.MOV.U32 R0, RZ, RZ, -0x1 ;  /* 0xffffffffff007424 */ /* 0x000fe200078e00ff */
[----:B------:R-:W-:Y:S06]  /*2150*/  @P0 BRA `(.L_x_32) ;  /* 0x0000004000040947 */ /* 0x000fec0003800000 */
[----:B-----5:R-:W-:Y:S01]  /*2160*/  FSETP.NEU.AND P1, PT, R89, RZ, PT ;  /* 0x000000ff5900720b */ /* 0x020fe20003f2d000 */
[----:B------:R-:W-:Y:S01]  /*2170*/  IMAD.IADD R4, R93, 0x1, -R3 ;  /* 0x000000015d047824 */ /* 0x000fe200078e0a03 */
[----:B------:R-:W-:Y:S01]  /*2180*/  BSSY B0, `(.L_x_32) ;  /* 0x00003fe000007945 */ /* 0x000fe20003800000 */
[----:B------:R-:W-:Y:S02]  /*2190*/  IMAD.IADD R3, R98, 0x1, -R7 ;  /* 0x0000000162037824 */ /* 0x000fe400078e0a07 */
[----:B------:R-:W-:Y:S01]  /*21a0*/  IMAD.IADD R115, R105, 0x1, R11 ;  /* 0x0000000169737824 */ /* 0x000fe200078e020b */
[----:B------:R-:W-:-:S04]  /*21b0*/  ISETP.GT.AND P0, PT, R4, RZ, PT ;  /* 0x000000ff0400720c */ /* 0x000fc80003f04270 */
[----:B------:R-:W-:-:S03]  /*21c0*/  ISETP.GT.AND P3, PT, R3, RZ, P0 ;  /* 0x000000ff0300720c */ /* 0x000fc60000764270 */
[----:B------:R-:W-:Y:S10]  /*21d0*/  @!P1 BRA `(.L_x_33) ;  /* 0x0000002c00289947 */ /* 0x000ff40003800000 */
[----:B------:R-:W0:Y:S01]  /*21e0*/  LDC.64 R108, c[0x0][0x5b8] ;  /* 0x00016e00ff6c7b82 */ /* 0x000e220000000a00 */
[----:B------:R-:W-:-:S07]  /*21f0*/  ULDC.64 UR4, c[0x0][0x5c0] ;  /* 0x0001700000047ab9 */ /* 0x000fce0000000a00 */
[----:B------:R-:W1:Y:S08]  /*2200*/  LDC.64 R110, c[0x0][0x5b0] ;  /* 0x00016c00ff6e7b82 */ /* 0x000e700000000a00 */
[----:B------:R-:W2:Y:S01]  /*2210*/  LDC.64 R112, c[0x0][0x5a8] ;  /* 0x00016a00ff707b82 */ /* 0x000ea20000000a00 */
[-C--:B0-----:R-:W-:Y:S02]  /*2220*/  IMAD R6, R13, R108.reuse, RZ ;  /* 0x0000006c0d067224 */ /* 0x081fe400078e02ff */
[----:B------:R-:W-:-:S04]  /*2230*/  IMAD.WIDE.U32 R106, R99, R108, R8 ;  /* 0x0000006c636a7225 */ /* 0x000fc800078e0008 */
[----:B------:R-:W-:Y:S02]  /*2240*/  IMAD R105, R99, R109, R6 ;  /* 0x0000006d63697224 */ /* 0x000fe400078e0206 */
[-C--:B-1----:R-:W-:Y:S02]  /*2250*/  IMAD R5, R101, R110.reuse, RZ ;  /* 0x0000006e65057224 */ /* 0x082fe400078e02ff */
[----:B------:R-:W-:Y:S02]  /*2260*/  IMAD.IADD R13, R107, 0x1, R105 ;  /* 0x000000016b0d7824 */ /* 0x000fe400078e0269 */
[----:B------:R-:W-:Y:S02]  /*2270*/  IMAD.MOV.U32 R12, RZ, RZ, R106 ;  /* 0x000000ffff0c7224 */ /* 0x000fe400078e006a */
[C---:B------:R-:W-:Y:S02]  /*2280*/  IMAD R109, R100.reuse, R111, R5 ;  /* 0x0000006f646d7224 */ /* 0x040fe400078e0205 */
[----:B------:R-:W-:-:S04]  /*2290*/  IMAD.WIDE.U32 R6, R100, R110, R12 ;  /* 0x0000006e64067225 */ /* 0x000fc800078e000c */
[----:B------:R-:W-:Y:S01]  /*22a0*/  IMAD.IADD R5, R7, 0x1, R109 ;  /* 0x0000000107057824 */ /* 0x000fe200078e026d */
[----:B--2---:R-:W-:-:S04]  /*22b0*/  LEA R14, P1, R6, R112, 0x1 ;  /* 0x00000070060e7211 */ /* 0x004fc800078208ff */
[----:B------:R-:W-:-:S05]  /*22c0*/  LEA.HI.X R15, R6, R113, R5, 0x1, P1 ;  /* 0x00000071060f7211 */ /* 0x000fca00008f0c05 */
[----:B------:R0:W2:Y:S01]  /*22d0*/  @P3 LDG.E.LTC128B.U16 R5, desc[UR36][R14.64] ;  /* 0x000000240e053981 */ /* 0x0000a2000c1e1520 */
[----:B------:R-:W-:Y:S01]  /*22e0*/  IMAD.WIDE.U32 R6, R100, R110, R8 ;  /* 0x0000006e64067225 */ /* 0x000fe200078e0008 */
[----:B------:R-:W-:Y:S03]  /*22f0*/  BSSY B1, `(.L_x_34) ;  /* 0x0000013000017945 */ /* 0x000fe60003800000 */
[----:B------:R-:W-:Y:S02]  /*2300*/  IMAD.IADD R7, R109, 0x1, R7 ;  /* 0x000000016d077824 */ /* 0x000fe400078e0207 */
[----:B------:R-:W-:Y:S01]  /*2310*/  IMAD.WIDE.U32 R20, R99, R108, R6 ;  /* 0x0000006c63147225 */ /* 0x000fe200078e0006 */
[----:B0-----:R-:W-:-:S03]  /*2320*/  SHF.L.U64.HI R15, R110, 0x3, R111 ;  /* 0x000000036e0f7819 */ /* 0x001fc6000001026f */
[----:B------:R-:W-:Y:S01]  /*2330*/  IMAD.IADD R7, R105, 0x1, R21 ;  /* 0x0000000169077824 */ /* 0x000fe200078e0215 */
[----:B------:R-:W-:Y:S01]  /*2340*/  LEA R6, P4, R20, R112, 0x1 ;  /* 0x0000007014067211 */ /* 0x000fe200078808ff */
[----:B------:R-:W-:-:S03]  /*2350*/  IMAD.SHL.U32 R14, R110, 0x8, RZ ;  /* 0x000000086e0e7824 */ /* 0x000fc600078e00ff */
[----:B------:R-:W-:Y:S01]  /*2360*/  LEA.HI.X R7, R20, R113, R7, 0x1, P4 ;  /* 0x0000007114077211 */ /* 0x000fe200020f0c07 */
[----:B--2---:R-:W-:-:S05]  /*2370*/  HADD2.F32 R10, -RZ, R5.H0_H0 ;  /* 0x20000005ff0a7230 */ /* 0x004fca0000004100 */
[----:B------:R-:W-:Y:S01]  /*2380*/  FMUL R11, R10, R89 ;  /* 0x000000590a0b7220 */ /* 0x000fe20000400000 */
[----:B------:R-:W-:-:S03]  /*2390*/  LEA R10, P1, R104, UR4, 0x1 ;  /* 0x00000004680a7c11 */ /* 0x000fc6000f8208ff */
[----:B------:R-:W-:Y:S01]  /*23a0*/  FFMA R24, R24, R88, R11 ;  /* 0x0000005818187223 */ /* 0x000fe2000000000b */
[----:B------:R-:W-:Y:S02]  /*23b0*/  LEA.HI.X R11, R104, UR5, R115, 0x1, P1 ;  /* 0x00000005680b7c11 */ /* 0x000fe400088f0c73 */
[----:B------:R-:W-:Y:S02]  /*23c0*/  ISETP.GT.AND P1, PT, R4, 0x1, PT ;  /* 0x000000010400780c */ /* 0x000fe40003f24270 */
[----:B------:R-:W-:Y:S02]  /*23d0*/  F2FP.F16.F32.PACK_AB R24, RZ, R24 ;  /* 0x00000018ff18723e */ /* 0x000fe400000000ff */
[----:B------:R-:W-:-:S03]  /*23e0*/  ISETP.GT.AND P2, PT, R3, RZ, P1 ;  /* 0x000000ff0300720c */ /* 0x000fc60000f44270 */
[----:B------:R0:W-:Y:S10]  /*23f0*/  @P3 STG.E.U16 desc[UR36][R10.64], R24 ;  /* 0x000000180a003986 */ /* 0x0001f4000c101524 */
[----:B------:R-:W-:Y:S05]  /*2400*/  @!P2 BRA `(.L_x_35) ;  /* 0x000000000004a947 */ /* 0x000fea0003800000 */
[----:B------:R1:W5:Y:S02]  /*2410*/  LDG.E.LTC128B.U16 R5, desc[UR36][R6.64+0x2] ;  /* 0x0000022406057981 */ /* 0x000364000c1e1520 */
.L_x_35:
[----:B------:R-:W-:Y:S05]  /*2420*/  BSYNC B1 ;  /* 0x0000000000017941 */ /* 0x000fea0003800000 */
.L_x_34:
[----:B-----5:R-:W-:Y:S01]  /*2430*/  HADD2.F32 R12, -RZ, R5.H0_H0 ;  /* 0x20000005ff0c7230 */ /* 0x020fe20000004100 */
[----:B------:R-:W-:Y:S01]  /*2440*/  ISETP.GT.AND P0, PT, R3, 0x8, P0 ;  /* 0x000000080300780c */ /* 0x000fe20000704270 */
[----:B------:R-:W-:Y:S01]  /*2450*/  IMAD.WIDE.U32 R20, R100, R110, R14 ;  /* 0x0000006e64147225 */ /* 0x000fe200078e000e */
[----:B0-----:R-:W-:-:S03]  /*2460*/  PRMT R24, R5, 0x7610, R24 ;  /* 0x0000761005187816 */ /* 0x001fc60000000018 */
[----:B------:R-:W-:Y:S01]  /*2470*/  FMUL R12, R12, R89 ;  /* 0x000000590c0c7220 */ /* 0x000fe20000400000 */
[----:B------:R-:W-:Y:S01]  /*2480*/  IMAD.IADD R109, R109, 0x1, R21 ;  /* 0x000000016d6d7824 */ /* 0x000fe200078e0215 */
[----:B------:R-:W-:Y:S02]  /*2490*/  IADD3 R106, P3, R106, R20, RZ ;  /* 0x000000146a6a7210 */ /* 0x000fe40007f7e0ff */
[----:B------:R-:W-:-:S03]  /*24a0*/  FFMA R12, R25, R88, R12 ;  /* 0x00000058190c7223 */ /* 0x000fc6000000000c */
[----:B------:R-:W-:Y:S01]  /*24b0*/  IMAD.X R13, R109, 0x1, R13, P3 ;  /* 0x000000016d0d7824 */ /* 0x000fe200018e060d */
[C---:B------:R-:W-:Y:S02]  /*24c0*/  LEA R14, P3, R106.reuse, R112, 0x1 ;  /* 0x000000706a0e7211 */ /* 0x040fe400078608ff */
[----:B------:R-:W-:Y:S02]  /*24d0*/  F2FP.F16.F32.PACK_AB R12, RZ, R12 ;  /* 0x0000000cff0c723e */ /* 0x000fe400000000ff */
[----:B------:R-:W-:Y:S02]  /*24e0*/  LEA.HI.X R15, R106, R113, R13, 0x1, P3 ;  /* 0x000000716a0f7211 */ /* 0x000fe400018f0c0d */
[----:B------:R-:W-:-:S05]  /*24f0*/  PRMT R21, R12, 0x7610, R21 ;  /* 0x000076100c157816 */ /* 0x000fca0000000015 */
[----:B------:R0:W-:Y:S04]  /*2500*/  @P2 STG.E.U16 desc[UR36][R10.64+0x2], R21 ;  /* 0x000002150a002986 */ /* 0x0001e8000c101524 */
[----:B------:R-:W2:Y:S01]  /*2510*/  @P0 LDG.E.LTC128B.U16 R24, desc[UR36][R14.64] ;  /* 0x000000240e180981 */ /* 0x000ea2000c1e1520 */
[----:B------:R-:W-:Y:S01]  /*2520*/  IADD3 R20, P2, R8, R20, RZ ;  /* 0x0000001408147210 */ /* 0x000fe20007f5e0ff */
[----:B------:R-:W-:Y:S01]  /*2530*/  BSSY B1, `(.L_x_36) ;  /* 0x0000011000017945 */ /* 0x000fe20003800000 */
[C---:B------:R-:W-:Y:S02]  /*2540*/  SHF.L.U64.HI R13, R90.reuse, 0x1, R91 ;  /* 0x000000015a0d7819 */ /* 0x040fe4000001025b */
[----:B------:R-:W-:Y:S01]  /*2550*/  ISETP.GT.AND P1, PT, R3, 0x8, P1 ;  /* 0x000000080300780c */ /* 0x000fe20000f24270 */
[----:B0-----:R-:W-:Y:S01]  /*2560*/  IMAD.X R21, R9, 0x1, R109, P2 ;  /* 0x0000000109157824 */ /* 0x001fe200010e066d */
[----:B------:R-:W-:Y:S01]  /*2570*/  LEA R12, P2, R90, R10, 0x1 ;  /* 0x0000000a5a0c7211 */ /* 0x000fe200078408ff */
[----:B------:R-:W-:-:S04]  /*2580*/  IMAD.WIDE.U32 R20, R99, R108, R20 ;  /* 0x0000006c63147225 */ /* 0x000fc800078e0014 */
[----:B------:R-:W-:Y:S02]  /*2590*/  IMAD.X R13, R13, 0x1, R11, P2 ;  /* 0x000000010d0d7824 */ /* 0x000fe400010e060b */
[----:B------:R-:W-:Y:S02]  /*25a0*/  IMAD.IADD R9, R105, 0x1, R21 ;  /* 0x0000000169097824 */ /* 0x000fe400078e0215 */
[----:B--2---:R-:W-:-:S05]  /*25b0*/  HADD2.F32 R8, -RZ, R24.H0_H0 ;  /* 0x20000018ff087230 */ /* 0x004fca0000004100 */
[----:B------:R-:W-:Y:S01]  /*25c0*/  FMUL R5, R8, R89 ;  /* 0x0000005908057220 */ /* 0x000fe20000400000 */
[----:B------:R-:W-:-:S03]  /*25d0*/  LEA R8, P3, R20, R112, 0x1 ;  /* 0x0000007014087211 */ /* 0x000fc600078608ff */
[----:B------:R-:W-:Y:S01]  /*25e0*/  FFMA R5, R26, R88, R5 ;  /* 0x000000581a057223 */ /* 0x000fe20000000005 */
[----:B------:R-:W-:-:S04]  /*25f0*/  LEA.HI.X R9, R20, R113, R9, 0x1, P3 ;  /* 0x0000007114097211 */ /* 0x000fc800018f0c09 */
[----:B------:R-:W-:-:S05]  /*2600*/  F2FP.F16.F32.PACK_AB R5, RZ, R5 ;  /* 0x00000005ff05723e */ /* 0x000fca00000000ff */
[----:B------:R0:W-:Y:S01]  /*2610*/  @P0 STG.E.U16 desc[UR36][R12.64], R5 ;  /* 0x000000050c000986 */ /* 0x0001e2000c101524 */
[----:B------:R-:W-:Y:S05]  /*2620*/  @!P1 BRA `(.L_x_37) ;  /* 0x0000000000049947 */ /* 0x000fea0003800000 */
[----:B------:R2:W5:Y:S02]  /*2630*/  LDG.E.LTC128B.U16 R24, desc[UR36][R8.64+0x2] ;  /* 0x0000022408187981 */ /* 0x000564000c1e1520 */
.L_x_37:
[----:B------:R-:W-:Y:S05]  /*2640*/  BSYNC B1 ;  /* 0x0000000000017941 */ /* 0x000fea0003800000 */
.L_x_36:
[----:B-----5:R-:W-:Y:S01]  /*2650*/  HADD2.F32 R14, -RZ, R24.H0_H0 ;  /* 0x20000018ff0e7230 */ /* 0x020fe20000004100 */
[----:B------:R-:W-:Y:S01]  /*2660*/  ISETP.GT.AND P0, PT, R4, 0x8, PT ;  /* 0x000000080400780c */ /* 0x000fe20003f04270 */
[----:B------:R-:W-:Y:S03]  /*2670*/  BSSY B1, `(.L_x_38) ;  /* 0x0000008000017945 */ /* 0x000fe60003800000 */
[----:B------:R-:W-:Y:S01]  /*2680*/  FMUL R14, R14, R89 ;  /* 0x000000590e0e7220 */ /* 0x000fe20000400000 */
[----:B------:R-:W-:-:S03]  /*2690*/  ISETP.GT.AND P2, PT, R3, RZ, P0 ;  /* 0x000000ff0300720c */ /* 0x000fc60000744270 */
[----:B------:R-:W-:-:S05]  /*26a0*/  FFMA R14, R27, R88, R14 ;  /* 0x000000581b0e7223 */ /* 0x000fca000000000e */
[----:B------:R-:W-:-:S05]  /*26b0*/  F2FP.F16.F32.PACK_AB R14, RZ, R14 ;  /* 0x0000000eff0e723e */ /* 0x000fca00000000ff */
[----:B------:R3:W-:Y:S01]  /*26c0*/  @P1 STG.E.U16 desc[UR36][R12.64+0x2], R14 ;  /* 0x0000020e0c001986 */ /* 0x0007e2000c101524 */
[----:B------:R-:W-:Y:S05]  /*26d0*/  @!P2 BRA `(.L_x_39) ;  /* 0x000000000004a947 */ /* 0x000fea0003800000 */
[----:B------:R4:W5:Y:S02]  /*26e0*/  LDG.E.LTC128B.U16 R24, desc[UR36][R6.64+0x10] ;  /* 0x0000102406187981 */ /* 0x000964000c1e1520 */
.L_x_39:
[----:B------:R-:W-:Y:S05]  /*26f0*/  BSYNC B1 ;  /* 0x0000000000017941 */ /* 0x000fea0003800000 */
.L_x_38:
[----:B---3-5:R-:W-:Y:S01]  /*2700*/  HADD2.F32 R14, -RZ, R24.H0_H0 ;  /* 0x20000018ff0e7230 */ /* 0x028fe20000004100 */
[----:B------:R-:W-:Y:S01]  /*2710*/  ISETP.GT.AND P1, PT, R4, 0x9, PT ;  /* 0x000000090400780c */ /* 0x000fe20003f24270 */
[----:B------:R-:W-:Y:S03]  /*2720*/  BSSY B1, `(.L_x_40) ;  /* 0x0000008000017945 */ /* 0x000fe60003800000 */
[----:B0-----:R-:W-:Y:S01]  /*2730*/  FMUL R5, R14, R89 ;  /* 0x000000590e057220 */ /* 0x001fe20000400000 */
[----:B------:R-:W-:-:S03]  /*2740*/  ISETP.GT.AND P3, PT, R3, RZ, P1 ;  /* 0x000000ff0300720c */ /* 0x000fc60000f64270 */
[----:B------:R-:W-:-:S05]  /*2750*/  FFMA R5, R28, R88, R5 ;  /* 0x000000581c057223 */ /* 0x000fca0000000005 */
[----:B------:R-:W-:-:S05]  /*2760*/  F2FP.F16.F32.PACK_AB R5, RZ, R5 ;  /* 0x00000005ff05723e */ /* 0x000fca00000000ff */
[----:B------:R0:W-:Y:S01]  /*2770*/  @P2 STG.E.U16 desc[UR36][R10.64+0x10], R5 ;  /* 0x000010050a002986 */ /* 0x0001e2000c101524 */
[----:B------:R-:W-:Y:S05]  /*2780*/  @!P3 BRA `(.L_x_41) ;  /* 0x000000000004b947 */ /* 0x000fea0003800000 */
[----:B------:R3:W5:Y:S02]  /*2790*/  LDG.E.LTC128B.U16 R24, desc[UR36][R6.64+0x12] ;  /* 0x0000122406187981 */ /* 0x000764000c1e1520 */
.L_x_41:
[----:B------:R-:W-:Y:S05]  /*27a0*/  BSYNC B1 ;  /* 0x0000000000017941 */ /* 0x000fea0003800000 */
.L_x_40:
[----:B-----5:R-:W-:Y:S01]  /*27b0*/  HADD2.F32 R14, -RZ, R24.H0_H0 ;  /* 0x20000018ff0e7230 */ /* 0x020fe20000004100 */
[----:B------:R-:W-:Y:S01]  /*27c0*/  ISETP.GT.AND P0, PT, R3, 0x8, P0 ;  /* 0x000000080300780c */ /* 0x000fe20000704270 */
[----:B------:R-:W-:Y:S03]  /*27d0*/  BSSY B1, `(.L_x_42) ;  /* 0x0000007000017945 */ /* 0x000fe60003800000 */
[----:B------:R-:W-:-:S04]  /*27e0*/  FMUL R14, R14, R89 ;  /* 0x000000590e0e7220 */ /* 0x000fc80000400000 */
[----:B------:R-:W-:-:S05]  /*27f0*/  FFMA R14, R29, R88, R14 ;  /* 0x000000581d0e7223 */ /* 0x000fca000000000e */
[----:B------:R-:W-:-:S05]  /*2800*/  F2FP.F16.F32.PACK_AB R14, RZ, R14 ;  /* 0x0000000eff0e723e */ /* 0x000fca00000000ff */
[----:B------:R0:W-:Y:S01]  /*2810*/  @P3 STG.E.U16 desc[UR36][R10.64+0x12], R14 ;  /* 0x0000120e0a003986 */ /* 0x0001e2000c101524 */
[----:B------:R-:W-:Y:S05]  /*2820*/  @!P0 BRA `(.L_x_43) ;  /* 0x0000000000048947 */ /* 0x000fea0003800000 */
[----:B------:R0:W5:Y:S02]  /*2830*/  LDG.E.LTC128B.U16 R24, desc[UR36][R8.64+0x10] ;  /* 0x0000102408187981 */ /* 0x000164000c1e1520 */
.L_x_43:
[----:B------:R-:W-:Y:S05]  /*2840*/  BSYNC B1 ;  /* 0x0000000000017941 */ /* 0x000fea0003800000 */
.L_x_42:
[----:B0----5:R-:W-:Y:S01]  /*2850*/  HADD2.F32 R14, -RZ, R24.H0_H0 ;  /* 0x20000018ff0e7230 */ /* 0x021fe20000004100 */
        /* <DEDUP_REMOVED lines=8> */
.L_x_45:
[----:B------:R-:W-:Y:S05]  /*28e0*/  BSYNC B1 ;  /* 0x0000000000017941 */ /* 0x000fea0003800000 */
.L_x_44:
        /* <DEDUP_REMOVED lines=10> */
.L_x_47:
[----:B------:R-:W-:Y:S05]  /*2990*/  BSYNC B1 ;  /* 0x0000000000017941 */ /* 0x000fea0003800000 */
.L_x_46:
[----:B0----5:R-:W-:Y:S01]  /*29a0*/  HADD2.F32 R14, -RZ, R24.H0_H0 ;  /* 0x20000018ff0e7230 */ /* 0x021fe20000004100 */
        /* <DEDUP_REMOVED lines=9> */
.L_x_49:
[----:B------:R-:W-:Y:S05]  /*2a40*/  BSYNC B1 ;  /* 0x0000000000017941 */ /* 0x000fea0003800000 */
.L_x_48:
        /* <DEDUP_REMOVED lines=9> */
.L_x_51:
[----:B------:R-:W-:Y:S05]  /*2ae0*/  BSYNC B1 ;  /* 0x0000000000017941 */ /* 0x000fea0003800000 */
.L_x_50:
        /* <DEDUP_REMOVED lines=9> */
.L_x_53:
[----:B------:R-:W-:Y:S05]  /*2b80*/  BSYNC B1 ;  /* 0x0000000000017941 */ /* 0x000fea0003800000 */
.L_x_52:
        /* <DEDUP_REMOVED lines=10> */
.L_x_55:
[----:B------:R-:W-:Y:S05]  /*2c30*/  BSYNC B1 ;  /* 0x0000000000017941 */ /* 0x000fea0003800000 */
.L_x_54:
        /* <DEDUP_REMOVED lines=10> */
.L_x_57:
[----:B------:R-:W-:Y:S05]  /*2ce0*/  BSYNC B1 ;  /* 0x0000000000017941 */ /* 0x000fea0003800000 */
.L_x_56:
        /* <DEDUP_REMOVED lines=9> */
.L_x_59:
[----:B------:R-:W-:Y:S05]  /*2d80*/  BSYNC B1 ;  /* 0x0000000000017941 */ /* 0x000fea0003800000 */
.L_x_58:
        /* <DEDUP_REMOVED lines=9> */
.L_x_61:
[----:B------:R-:W-:Y:S05]  /*2e20*/  BSYNC B1 ;  /* 0x0000000000017941 */ /* 0x000fea0003800000 */
.L_x_60:
        /* <DEDUP_REMOVED lines=10> */
.L_x_63:
[----:B------:R-:W-:Y:S05]  /*2ed0*/  BSYNC B1 ;  /* 0x0000000000017941 */ /* 0x000fea0003800000 */
.L_x_62:
        /* <DEDUP_REMOVED lines=10> */
.L_x_65:
[----:B------:R-:W-:Y:S05]  /*2f80*/  BSYNC B1 ;  /* 0x0000000000017941 */ /* 0x000fea0003800000 */
.L_x_64:
        /* <DEDUP_REMOVED lines=9> */
.L_x_67:
[----:B------:R-:W-:Y:S05]  /*3020*/  BSYNC B1 ;  /* 0x0000000000017941 */ /* 0x000fea0003800000 */
.L_x_66:
        /* <DEDUP_REMOVED lines=9> */
.L_x_69:
[----:B------:R-:W-:Y:S05]  /*30c0*/  BSYNC B1 ;  /* 0x0000000000017941 */ /* 0x000fea0003800000 */
.L_x_68:
        /* <DEDUP_REMOVED lines=10> */
.L_x_71:
[----:B------:R-:W-:Y:S05]  /*3170*/  BSYNC B1 ;  /* 0x0000000000017941 */ /* 0x000fea0003800000 */
.L_x_70:
        /* <DEDUP_REMOVED lines=10> */
.L_x_73:
[----:B------:R-:W-:Y:S05]  /*3220*/  BSYNC B1 ;  /* 0x0000000000017941 */ /* 0x000fea0003800000 */
.L_x_72:
        /* <DEDUP_REMOVED lines=9> */
.L_x_75:
[----:B------:R-:W-:Y:S05]  /*32c0*/  BSYNC B1 ;  /* 0x0000000000017941 */ /* 0x000fea0003800000 */
.L_x_74:
        /* <DEDUP_REMOVED lines=9> */
.L_x_77:
[----:B------:R-:W-:Y:S05]  /*3360*/  BSYNC B1 ;  /* 0x0000000000017941 */ /* 0x000fea0003800000 */
.L_x_76:
        /* <DEDUP_REMOVED lines=10> */
.L_x_79:
[----:B------:R-:W-:Y:S05]  /*3410*/  BSYNC B1 ;  /* 0x0000000000017941 */ /* 0x000fea0003800000 */
.L_x_78:
        /* <DEDUP_REMOVED lines=10> */
.L_x_81:
[----:B------:R-:W-:Y:S05]  /*34c0*/  BSYNC B1 ;  /* 0x0000000000017941 */ /* 0x000fea0003800000 */
.L_x_80:
        /* <DEDUP_REMOVED lines=9> */
.L_x_83:
[----:B------:R-:W-:Y:S05]  /*3560*/  BSYNC B1 ;  /* 0x0000000000017941 */ /* 0x000fea0003800000 */
.L_x_82:
        /* <DEDUP_REMOVED lines=9> */
.L_x_85:
[----:B------:R-:W-:Y:S05]  /*3600*/  BSYNC B1 ;  /* 0x0000000000017941 */ /* 0x000fea0003800000 */
.L_x_84:
        /* <DEDUP_REMOVED lines=10> */
.L_x_87:
[----:B------:R-:W-:Y:S05]  /*36b0*/  BSYNC B1 ;  /* 0x0000000000017941 */ /* 0x000fea0003800000 */
.L_x_86:
        /* <DEDUP_REMOVED lines=10> */
.L_x_89:
[----:B------:R-:W-:Y:S05]  /*3760*/  BSYNC B1 ;  /* 0x0000000000017941 */ /* 0x000fea0003800000 */
.L_x_88:
        /* <DEDUP_REMOVED lines=9> */
.L_x_91:
[----:B------:R-:W-:Y:S05]  /*3800*/  BSYNC B1 ;  /* 0x0000000000017941 */ /* 0x000fea0003800000 */
.L_x_90:
        /* <DEDUP_REMOVED lines=9> */
.L_x_93:
[----:B------:R-:W-:Y:S05]  /*38a0*/  BSYNC B1 ;  /* 0x0000000000017941 */ /* 0x000fea0003800000 */
.L_x_92:
        /* <DEDUP_REMOVED lines=10> */
.L_x_95:
[----:B------:R-:W-:Y:S05]  /*3950*/  BSYNC B1 ;  /* 0x0000000000017941 */ /* 0x000fea0003800000 */
.L_x_94:
        /* <DEDUP_REMOVED lines=10> */
.L_x_97:
[----:B------:R-:W-:Y:S05]  /*3a00*/  BSYNC B1 ;  /* 0x0000000000017941 */ /* 0x000fea0003800000 */
.L_x_96:
        /* <DEDUP_REMOVED lines=9> */
.L_x_99:
[----:B------:R-:W-:Y:S05]  /*3aa0*/  BSYNC B1 ;  /* 0x0000000000017941 */ /* 0x000fea0003800000 */
.L_x_98:
        /* <DEDUP_REMOVED lines=9> */
.L_x_101:
[----:B------:R-:W-:Y:S05]  /*3b40*/  BSYNC B1 ;  /* 0x0000000000017941 */ /* 0x000fea0003800000 */
.L_x_100:
        /* <DEDUP_REMOVED lines=10> */
.L_x_103:
[----:B------:R-:W-:Y:S05]  /*3bf0*/  BSYNC B1 ;  /* 0x0000000000017941 */ /* 0x000fea0003800000 */
.L_x_102:
        /* <DEDUP_REMOVED lines=10> */
.L_x_105:
[----:B------:R-:W-:Y:S05]  /*3ca0*/  BSYNC B1 ;  /* 0x0000000000017941 */ /* 0x000fea0003800000 */
.L_x_104:
        /* <DEDUP_REMOVED lines=9> */
.L_x_107:
[----:B------:R-:W-:Y:S05]  /*3d40*/  BSYNC B1 ;  /* 0x0000000000017941 */ /* 0x000fea0003800000 */
.L_x_106:
        /* <DEDUP_REMOVED lines=9> */
.L_x_109:
[----:B------:R-:W-:Y:S05]  /*3de0*/  BSYNC B1 ;  /* 0x0000000000017941 */ /* 0x000fea0003800000 */
.L_x_108:
        /* <DEDUP_REMOVED lines=10> */
.L_x_111:
[----:B------:R-:W-:Y:S05]  /*3e90*/  BSYNC B1 ;  /* 0x0000000000017941 */ /* 0x000fea0003800000 */
.L_x_110:
        /* <DEDUP_REMOVED lines=10> */
.L_x_113:
[----:B------:R-:W-:Y:S05]  /*3f40*/  BSYNC B1 ;  /* 0x0000000000017941 */ /* 0x000fea0003800000 */
.L_x_112:
        /* <DEDUP_REMOVED lines=9> */
.L_x_115:
[----:B------:R-:W-:Y:S05]  /*3fe0*/  BSYNC B1 ;  /* 0x0000000000017941 */ /* 0x000fea0003800000 */
.L_x_114:
        /* <DEDUP_REMOVED lines=9> */
.L_x_117:
[----:B------:R-:W-:Y:S05]  /*4080*/  BSYNC B1 ;  /* 0x0000000000017941 */ /* 0x000fea0003800000 */
.L_x_116:
        /* <DEDUP_REMOVED lines=10> */
.L_x_119:
[----:B------:R-:W-:Y:S05]  /*4130*/  BSYNC B1 ;  /* 0x0000000000017941 */ /* 0x000fea0003800000 */
.L_x_118:
        /* <DEDUP_REMOVED lines=10> */
.L_x_121:
[----:B------:R-:W-:Y:S05]  /*41e0*/  BSYNC B1 ;  /* 0x0000000000017941 */ /* 0x000fea0003800000 */
.L_x_120:
        /* <DEDUP_REMOVED lines=9> */
.L_x_123:
[----:B------:R-:W-:Y:S05]  /*4280*/  BSYNC B1 ;  /* 0x0000000000017941 */ /* 0x000fea0003800000 */
.L_x_122:
        /* <DEDUP_REMOVED lines=9> */
.L_x_125:
[----:B------:R-:W-:Y:S05]  /*4320*/  BSYNC B1 ;  /* 0x0000000000017941 */ /* 0x000fea0003800000 */
.L_x_124:
        /* <DEDUP_REMOVED lines=10> */
.L_x_127:
[----:B------:R-:W-:Y:S05]  /*43d0*/  BSYNC B1 ;  /* 0x0000000000017941 */ /* 0x000fea0003800000 */
.L_x_126:
        /* <DEDUP_REMOVED lines=10> */
.L_x_129:
[----:B------:R-:W-:Y:S05]  /*4480*/  BSYNC B1 ;  /* 0x0000000000017941 */ /* 0x000fea0003800000 */
.L_x_128:
        /* <DEDUP_REMOVED lines=9> */
.L_x_131:
[----:B------:R-:W-:Y:S05]  /*4520*/  BSYNC B1 ;  /* 0x0000000000017941 */ /* 0x000fea0003800000 */
.L_x_130:
        /* <DEDUP_REMOVED lines=9> */
.L_x_133:
[----:B------:R-:W-:Y:S05]  /*45c0*/  BSYNC B1 ;  /* 0x0000000000017941 */ /* 0x000fea0003800000 */
.L_x_132:
        /* <DEDUP_REMOVED lines=10> */
.L_x_135:
[----:B------:R-:W-:Y:S05]  /*4670*/  BSYNC B1 ;  /* 0x0000000000017941 */ /* 0x000fea0003800000 */
.L_x_134:
        /* <DEDUP_REMOVED lines=10> */
.L_x_137:
[----:B------:R-:W-:Y:S05]  /*4720*/  BSYNC B1 ;  /* 0x0000000000017941 */ /* 0x000fea0003800000 */
.L_x_136:
        /* <DEDUP_REMOVED lines=9> */
.L_x_139:
[----:B------:R-:W-:Y:S05]  /*47c0*/  BSYNC B1 ;  /* 0x0000000000017941 */ /* 0x000fea0003800000 */
.L_x_138:
        /* <DEDUP_REMOVED lines=9> */
.L_x_141:
[----:B------:R-:W-:Y:S05]  /*4860*/  BSYNC B1 ;  /* 0x0000000000017941 */ /* 0x000fea0003800000 */
.L_x_140:
        /* <DEDUP_REMOVED lines=10> */
.L_x_143:
[----:B------:R-:W-:Y:S05]  /*4910*/  BSYNC B1 ;  /* 0x0000000000017941 */ /* 0x000fea0003800000 */
.L_x_142:
        /* <DEDUP_REMOVED lines=10> */
.L_x_145:
[----:B------:R-:W-:Y:S05]  /*49c0*/  BSYNC B1 ;  /* 0x0000000000017941 */ /* 0x000fea0003800000 */
.L_x_144:
        /* <DEDUP_REMOVED lines=9> */
.L_x_147:
[----:B------:R-:W-:Y:S05]  /*4a60*/  BSYNC B1 ;  /* 0x0000000000017941 */ /* 0x000fea0003800000 */
.L_x_146:
        /* <DEDUP_REMOVED lines=9> */
.L_x_149:
[----:B------:R-:W-:Y:S05]  /*4b00*/  BSYNC B1 ;  /* 0x0000000000017941 */ /* 0x000fea0003800000 */
.L_x_148:
        /* <DEDUP_REMOVED lines=10> */
.L_x_151:
[----:B------:R-:W-:Y:S05]  /*4bb0*/  BSYNC B1 ;  /* 0x0000000000017941 */ /* 0x000fea0003800000 */
.L_x_150:
[----:B0----5:R-:W-:Y:S01]  /*4bc0*/  HADD2.F32 R14, -RZ, R24.H0_H0 ;  /* 0x20000018ff0e7230 */ /* 0x021fe20000004100 */
[----:B------:R-:W-:Y:S01]  /*4bd0*/  ISETP.GT.AND P1, PT, R4, 0x79, PT ;  /* 0x000000790400780c */ /* 0x000fe20003f24270 */
[----:B------:R-:W-:Y:S01]  /*4be0*/  @P2 IMAD.MOV.U32 R4, RZ, RZ, R10 ;  /* 0x000000ffff042224 */ /* 0x000fe200078e000a */
[----:B------:R-:W-:Y:S02]  /*4bf0*/  BSSY B1, `(.L_x_152) ;  /* 0x000000a000017945 */ /* 0x000fe40003800000 */
[----:B------:R-:W-:Y:S01]  /*4c00*/  FMUL R5, R14, R89 ;  /* 0x000000590e057220 */ /* 0x000fe20000400000 */
[----:B------:R-:W-:-:S03]  /*4c10*/  ISETP.GT.AND P3, PT, R3, RZ, P1 ;  /* 0x000000ff0300720c */ /* 0x000fc60000f64270 */
[----:B------:R-:W-:-:S05]  /*4c20*/  FFMA R5, R84, R88, R5 ;  /* 0x0000005854057223 */ /* 0x000fca0000000005 */
[----:B------:R-:W-:-:S04]  /*4c30*/  F2FP.F16.F32.PACK_AB R5, RZ, R5 ;  /* 0x00000005ff05723e */ /* 0x000fc800000000ff */
[----:B------:R-:W-:Y:S01]  /*4c40*/  PRMT R14, R5, 0x7610, R14 ;  /* 0x00007610050e7816 */ /* 0x000fe2000000000e */
[----:B------:R-:W-:-:S05]  /*4c50*/  @P2 IMAD.MOV.U32 R5, RZ, RZ, R11 ;  /* 0x000000ffff052224 */ /* 0x000fca00078e000b */
[----:B------:R0:W-:Y:S01]  /*4c60*/  @P2 STG.E.U16 desc[UR36][R4.64+0xf0], R14 ;  /* 0x0000f00e04002986 */ /* 0x0001e2000c101524 */
[----:B------:R-:W-:Y:S05]  /*4c70*/  @!P3 BRA `(.L_x_153) ;  /* 0x000000000004b947 */ /* 0x000fea0003800000 */
[----:B------:R0:W5:Y:S02]  /*4c80*/  LDG.E.LTC128B.U16 R24, desc[UR36][R6.64+0xf2] ;  /* 0x0000f22406187981 */ /* 0x000164000c1e1520 */
.L_x_153:
[----:B------:R-:W-:Y:S05]  /*4c90*/  BSYNC B1 ;  /* 0x0000000000017941 */ /* 0x000fea0003800000 */
.L_x_152:
        /* <DEDUP_REMOVED lines=9> */
.L_x_155:
[----:B------:R-:W-:Y:S05]  /*4d30*/  BSYNC B1 ;  /* 0x0000000000017941 */ /* 0x000fea0003800000 */
.L_x_154:
[----:B0----5:R-:W-:Y:S01]  /*4d40*/  HADD2.F32 R4, -RZ, R24.H0_H0 ;  /* 0x20000018ff047230 */ /* 0x021fe20000004100 */
[----:B------:R-:W-:Y:S01]  /*4d50*/  ISETP.GT.AND P1, PT, R3, 0x8, P1 ;  /* 0x000000080300780c */ /* 0x000fe20000f24270 */
[----:B------:R-:W-:Y:S03]  /*4d60*/  BSSY B1, `(.L_x_156) ;  /* 0x000000a000017945 */ /* 0x000fe60003800000 */
[----:B------:R-:W-:Y:S01]  /*4d70*/  FMUL R5, R4, R89 ;  /* 0x0000005904057220 */ /* 0x000fe20000400000 */
[----:B------:R-:W-:-:S03]  /*4d80*/  @P0 IMAD.MOV.U32 R4, RZ, RZ, R12 ;  /* 0x000000ffff040224 */ /* 0x000fc600078e000c */
[----:B------:R-:W-:-:S05]  /*4d90*/  FFMA R5, R86, R88, R5 ;  /* 0x0000005856057223 */ /* 0x000fca0000000005 */
[----:B------:R-:W-:-:S04]  /*4da0*/  F2FP.F16.F32.PACK_AB R5, RZ, R5 ;  /* 0x00000005ff05723e */ /* 0x000fc800000000ff */
[----:B-1-34-:R-:W-:Y:S01]  /*4db0*/  PRMT R6, R5, 0x7610, R6 ;  /* 0x0000761005067816 */ /* 0x01afe20000000006 */
[----:B------:R-:W-:-:S05]  /*4dc0*/  @P0 IMAD.MOV.U32 R5, RZ, RZ, R13 ;  /* 0x000000ffff050224 */ /* 0x000fca00078e000d */
[----:B------:R0:W-:Y:S01]  /*4dd0*/  @P0 STG.E.U16 desc[UR36][R4.64+0xf0], R6 ;  /* 0x0000f00604000986 */ /* 0x0001e2000c101524 */
[----:B------:R-:W-:Y:S05]  /*4de0*/  @!P1 BRA `(.L_x_157) ;  /* 0x0000000000049947 */ /* 0x000fea0003800000 */
[----:B------:R1:W5:Y:S02]  /*4df0*/  LDG.E.LTC128B.U16 R24, desc[UR36][R8.64+0xf2] ;  /* 0x0000f22408187981 */ /* 0x000364000c1e1520 */
.L_x_157:
[----:B------:R-:W-:Y:S05]  /*4e00*/  BSYNC B1 ;  /* 0x0000000000017941 */ /* 0x000fea0003800000 */
.L_x_156:
[----:B------:R-:W-:Y:S05]  /*4e10*/  @!P1 BRA `(.L_x_158) ;  /* 0x0000001000d09947 */ /* 0x000fea0003800000 */
[----:B-----5:R-:W-:-:S05]  /*4e20*/  HADD2.F32 R24, -RZ, R24.H0_H0 ;  /* 0x20000018ff187230 */ /* 0x020fca0000004100 */
[----:B------:R-:W-:-:S04]  /*4e30*/  FMUL R24, R24, R89 ;  /* 0x0000005918187220 */ /* 0x000fc80000400000 */
[----:B------:R-:W-:-:S05]  /*4e40*/  FFMA R24, R87, R88, R24 ;  /* 0x0000005857187223 */ /* 0x000fca0000000018 */
[----:B------:R-:W-:-:S05]  /*4e50*/  F2FP.F16.F32.PACK_AB R24, RZ, R24 ;  /* 0x00000018ff18723e */ /* 0x000fca00000000ff */
[----:B------:R3:W-:Y:S01]  /*4e60*/  STG.E.U16 desc[UR36][R12.64+0xf2], R24 ;  /* 0x0000f2180c007986 */ /* 0x0007e2000c101524 */
[----:B------:R-:W-:Y:S05]  /*4e70*/  BRA `(.L_x_158) ;  /* 0x0000001000b87947 */ /* 0x000fea0003800000 */
.L_x_33:
[----:B------:R-:W-:Y:S01]  /*4e80*/  ISETP.GT.AND P2, PT, R4, 0x1, PT ;  /* 0x000000010400780c */ /* 0x000fe20003f44270 */
[----:B------:R-:W-:Y:S01]  /*4e90*/  ULDC.64 UR4, c[0x0][0x5c0] ;  /* 0x0001700000047ab9 */ /* 0x000fe20000000a00 */
[-C--:B------:R-:W-:Y:S01]  /*4ea0*/  FMUL R24, R24, R88.reuse ;  /* 0x0000005818187220 */ /* 0x080fe20000400000 */
[-C--:B------:R-:W-:Y:S01]  /*4eb0*/  FMUL R25, R25, R88.reuse ;  /* 0x0000005819197220 */ /* 0x080fe20000400000 */
[----:B------:R-:W-:Y:S01]  /*4ec0*/  ISETP.GT.AND P1, PT, R3, RZ, P2 ;  /* 0x000000ff0300720c */ /* 0x000fe20001724270 */
[-C--:B------:R-:W-:Y:S01]  /*4ed0*/  FMUL R26, R26, R88.reuse ;  /* 0x000000581a1a7220 */ /* 0x080fe20000400000 */
[----:B------:R-:W-:Y:S01]  /*4ee0*/  LEA R6, P4, R104, UR4, 0x1 ;  /* 0x0000000468067c11 */ /* 0x000fe2000f8808ff */
[----:B------:R-:W-:Y:S01]  /*4ef0*/  FMUL R27, R27, R88 ;  /* 0x000000581b1b7220 */ /* 0x000fe20000400000 */
[----:B------:R-:W-:Y:S01]  /*4f00*/  F2FP.F16.F32.PACK_AB R24, RZ, R24 ;  /* 0x00000018ff18723e */ /* 0x000fe200000000ff */
[-C--:B------:R-:W-:Y:S01]  /*4f10*/  FMUL R28, R28, R88.reuse ;  /* 0x000000581c1c7220 */ /* 0x080fe20000400000 */
[----:B------:R-:W-:Y:S01]  /*4f20*/  LEA.HI.X R7, R104, UR5, R115, 0x1, P4 ;  /* 0x0000000568077c11 */ /* 0x000fe2000a0f0c73 */
[-C--:B------:R-:W-:Y:S01]  /*4f30*/  FMUL R29, R29, R88.reuse ;  /* 0x000000581d1d7220 */ /* 0x080fe20000400000 */
[----:B------:R-:W-:Y:S01]  /*4f40*/  F2FP.F16.F32.PACK_AB R25, RZ, R25 ;  /* 0x00000019ff19723e */ /* 0x000fe200000000ff */
[-C--:B------:R-:W-:Y:S01]  /*4f50*/  FMUL R30, R30, R88.reuse ;  /* 0x000000581e1e7220 */ /* 0x080fe20000400000 */
[----:B------:R-:W-:Y:S01]  /*4f60*/  ISETP.GT.AND P2, PT, R3, 0x8, P2 ;  /* 0x000000080300780c */ /* 0x000fe20001744270 */
[----:B------:R-:W-:Y:S01]  /*4f70*/  @P3 STG.E.U16 desc[UR36][R6.64], R24 ;  /* 0x0000001806003986 */ /* 0x000fe2000c101524 */
[C---:B------:R-:W-:Y:S01]  /*4f80*/  SHF.L.U64.HI R5, R90.reuse, 0x1, R91 ;  /* 0x000000015a057819 */ /* 0x040fe2000001025b */
[----:B------:R-:W-:Y:S01]  /*4f90*/  FMUL R31, R31, R88 ;  /* 0x000000581f1f7220 */ /* 0x000fe20000400000 */
[----:B------:R-:W-:Y:S01]  /*4fa0*/  LEA R8, P3, R90, R6, 0x1 ;  /* 0x000000065a087211 */ /* 0x000fe200078608ff */
[----:B------:R-:W-:Y:S01]  /*4fb0*/  @P1 STG.E.U16 desc[UR36][R6.64+0x2], R25 ;  /* 0x0000021906001986 */ /* 0x000fe2000c101524 */
[----:B------:R-:W-:Y:S01]  /*4fc0*/  ISETP.GT.AND P1, PT, R3, 0x8, P0 ;  /* 0x000000080300780c */ /* 0x000fe20000724270 */
[----:B------:R-:W-:Y:S01]  /*4fd0*/  FMUL R32, R32, R88 ;  /* 0x0000005820207220 */ /* 0x000fe20000400000 */
[----:B------:R-:W-:Y:S01]  /*4fe0*/  F2FP.F16.F32.PACK_AB R26, RZ, R26 ;  /* 0x0000001aff1a723e */ /* 0x000fe200000000ff */
[----:B------:R-:W-:Y:S01]  /*4ff0*/  IMAD.X R9, R5, 0x1, R7, P3 ;  /* 0x0000000105097824 */ /* 0x000fe200018e0607 */
[----:B------:R-:W-:Y:S01]  /*5000*/  F2FP.F16.F32.PACK_AB R27, RZ, R27 ;  /* 0x0000001bff1b723e */ /* 0x000fe200000000ff */
[-C--:B------:R-:W-:Y:S01]  /*5010*/  FMUL R33, R33, R88.reuse ;  /* 0x0000005821217220 */ /* 0x080fe20000400000 */
[----:B------:R-:W-:Y:S01]  /*5020*/  ISETP.GT.AND P0, PT, R4, 0x8, PT ;  /* 0x000000080400780c */ /* 0x000fe20003f04270 */
[----:B------:R-:W-:Y:S01]  /*5030*/  FMUL R34, R34, R88 ;  /* 0x0000005822227220 */ /* 0x000fe20000400000 */
[----:B------:R-:W-:Y:S01]  /*5040*/  F2FP.F16.F32.PACK_AB R28, RZ, R28 ;  /* 0x0000001cff1c723e */ /* 0x000fe200000000ff */
[-C--:B------:R-:W-:Y:S01]  /*5050*/  FMUL R35, R35, R88.reuse ;  /* 0x0000005823237220 */ /* 0x080fe20000400000 */
[C---:B------:R-:W-:Y:S01]  /*5060*/  ISETP.GT.AND P4, PT, R3.reuse, RZ, P0 ;  /* 0x000000ff0300720c */ /* 0x040fe20000784270 */
[-C--:B------:R-:W-:Y:S01]  /*5070*/  FMUL R36, R36, R88.reuse ;  /* 0x0000005824247220 */ /* 0x080fe20000400000 */
[----:B------:R-:W-:Y:S01]  /*5080*/  F2FP.F16.F32.PACK_AB R29, RZ, R29 ;  /* 0x0000001dff1d723e */ /* 0x000fe200000000ff */
[----:B------:R-:W-:Y:S01]  /*5090*/  @P1 STG.E.U16 desc[UR36][R8.64], R26 ;  /* 0x0000001a08001986 */ /* 0x000fe2000c101524 */
[----:B------:R-:W-:Y:S01]  /*50a0*/  ISETP.GT.AND P1, PT, R3, 0x8, P0 ;  /* 0x000000080300780c */ /* 0x000fe20000724270 */
[----:B------:R-:W-:Y:S01]  /*50b0*/  FMUL R37, R37, R88 ;  /* 0x0000005825257220 */ /* 0x000fe20000400000 */
[----:B------:R-:W-:Y:S01]  /*50c0*/  F2FP.F16.F32.PACK_AB R30, RZ, R30 ;  /* 0x0000001eff1e723e */ /* 0x000fe200000000ff */
[----:B------:R-:W-:Y:S01]  /*50d0*/  @P2 STG.E.U16 desc[UR36][R8.64+0x2], R27 ;  /* 0x0000021b08002986 */ /* 0x000fe2000c101524 */
[----:B------:R-:W-:Y:S01]  /*50e0*/  ISETP.GT.AND P2, PT, R4, 0x9, PT ;  /* 0x000000090400780c */ /* 0x000fe20003f44270 */
[-C--:B------:R-:W-:Y:S01]  /*50f0*/  FMUL R38, R38, R88.reuse ;  /* 0x0000005826267220 */ /* 0x080fe20000400000 */
[----:B------:R-:W-:Y:S01]  /*5100*/  F2FP.F16.F32.PACK_AB R31, RZ, R31 ;  /* 0x0000001fff1f723e */ /* 0x000fe200000000ff */
[-C--:B------:R-:W-:Y:S01]  /*5110*/  FMUL R39, R39, R88.reuse ;  /* 0x0000005827277220 */ /* 0x080fe20000400000 */
[C---:B------:R-:W-:Y:S01]  /*5120*/  ISETP.GT.AND P3, PT, R3.reuse, RZ, P2 ;  /* 0x000000ff0300720c */ /* 0x040fe20001764270 */
[----:B------:R-:W-:Y:S01]  /*5130*/  @P4 STG.E.U16 desc[UR36][R6.64+0x10], R28 ;  /* 0x0000101c06004986 */ /* 0x000fe2000c101524 */
[----:B------:R-:W-:Y:S01]  /*5140*/  ISETP.GT.AND P2, PT, R3, 0x8, P2 ;  /* 0x000000080300780c */ /* 0x000fe20001744270 */
[-C--:B------:R-:W-:Y:S01]  /*5150*/  FMUL R40, R40, R88.reuse ;  /* 0x0000005828287220 */ /* 0x080fe20000400000 */
[----:B------:R-:W-:Y:S01]  /*5160*/  ISETP.GT.AND P0, PT, R4, 0x10, PT ;  /* 0x000000100400780c */ /* 0x000fe20003f04270 */
[----:B------:R-:W-:Y:S01]  /*5170*/  FMUL R41, R41, R88 ;  /* 0x0000005829297220 */ /* 0x000fe20000400000 */
[----:B------:R-:W-:Y:S01]  /*5180*/  F2FP.F16.F32.PACK_AB R32, RZ, R32 ;  /* 0x00000020ff20723e */ /* 0x000fe200000000ff */
[-C--:B------:R-:W-:Y:S01]  /*5190*/  FMUL R42, R42, R88.reuse ;  /* 0x000000582a2a7220 */ /* 0x080fe20000400000 */
[----:B------:R-:W-:Y:S01]  /*51a0*/  ISETP.GT.AND P4, PT, R3, RZ, P0 ;  /* 0x000000ff0300720c */ /* 0x000fe20000784270 */
[-C--:B------:R-:W-:Y:S01]  /*51b0*/  FMUL R43, R43, R88.reuse ;  /* 0x000000582b2b7220 */ /* 0x080fe20000400000 */
[----:B------:R-:W-:Y:S01]  /*51c0*/  F2FP.F16.F32.PACK_AB R33, RZ, R33 ;  /* 0x00000021ff21723e */ /* 0x000fe200000000ff */
[----:B------:R-:W-:Y:S01]  /*51d0*/  FMUL R44, R44, R88 ;  /* 0x000000582c2c7220 */ /* 0x000fe20000400000 */
[----:B------:R-:W-:Y:S01]  /*51e0*/  F2FP.F16.F32.PACK_AB R34, RZ, R34 ;  /* 0x00000022ff22723e */ /* 0x000fe200000000ff */
[----:B------:R-:W-:Y:S01]  /*51f0*/  @P3 STG.E.U16 desc[UR36][R6.64+0x12], R29 ;  /* 0x0000121d06003986 */ /* 0x000fe2000c101524 */
[----:B------:R-:W-:Y:S01]  /*5200*/  ISETP.GT.AND P3, PT, R4, 0x11, PT ;  /* 0x000000110400780c */ /* 0x000fe20003f64270 */
[-C--:B------:R-:W-:Y:S01]  /*5210*/  FMUL R45, R45, R88.reuse ;  /* 0x000000582d2d7220 */ /* 0x080fe20000400000 */
[----:B------:R-:W-:Y:S01]  /*5220*/  F2FP.F16.F32.PACK_AB R35, RZ, R35 ;  /* 0x00000023ff23723e */ /* 0x000fe200000000ff */
[----:B------:R-:W-:Y:S01]  /*5230*/  @P1 STG.E.U16 desc[UR36][R8.64+0x10], R30 ;  /* 0x0000101e08001986 */ /* 0x000fe2000c101524 */
[C---:B------:R-:W-:Y:S01]  /*5240*/  ISETP.GT.AND P1, PT, R3.reuse, 0x8, P0 ;  /* 0x000000080300780c */ /* 0x040fe20000724270 */
[-C--:B------:R-:W-:Y:S01]  /*5250*/  FMUL R46, R46, R88.reuse ;  /* 0x000000582e2e7220 */ /* 0x080fe20000400000 */
[----:B------:R-:W-:Y:S01]  /*5260*/  ISETP.GT.AND P0, PT, R4, 0x18, PT ;  /* 0x000000180400780c */ /* 0x000fe20003f04270 */
[----:B------:R-:W-:Y:S01]  /*5270*/  @P2 STG.E.U16 desc[UR36][R8.64+0x12], R31 ;  /* 0x0000121f08002986 */ /* 0x000fe2000c101524 */
[----:B------:R-:W-:Y:S01]  /*5280*/  ISETP.GT.AND P2, PT, R3, RZ, P3 ;  /* 0x000000ff0300720c */ /* 0x000fe20001f44270 */
[-C--:B------:R-:W-:Y:S01]  /*5290*/  FMUL R47, R47, R88.reuse ;  /* 0x000000582f2f7220 */ /* 0x080fe20000400000 */
[C---:B------:R-:W-:Y:S01]  /*52a0*/  ISETP.GT.AND P3, PT, R3.reuse, 0x8, P3 ;  /* 0x000000080300780c */ /* 0x040fe20001f64270 */
[----:B------:R-:W-:Y:S01]  /*52b0*/  @P4 STG.E.U16 desc[UR36][R6.64+0x20], R32 ;  /* 0x0000202006004986 */ /* 0x000fe2000c101524 */
[----:B------:R-:W-:Y:S01]  /*52c0*/  ISETP.GT.AND P4, PT, R3, RZ, P0 ;  /* 0x000000ff0300720c */ /* 0x000fe20000784270 */
[----:B------:R-:W-:Y:S01]  /*52d0*/  FMUL R48, R48, R88 ;  /* 0x0000005830307220 */ /* 0x000fe20000400000 */
[----:B------:R-:W-:Y:S01]  /*52e0*/  F2FP.F16.F32.PACK_AB R36, RZ, R36 ;  /* 0x00000024ff24723e */ /* 0x000fe200000000ff */
[-C--:B------:R-:W-:Y:S01]  /*52f0*/  FMUL R49, R49, R88.reuse ;  /* 0x0000005831317220 */ /* 0x080fe20000400000 */
[----:B------:R-:W-:Y:S01]  /*5300*/  F2FP.F16.F32.PACK_AB R37, RZ, R37 ;  /* 0x00000025ff25723e */ /* 0x000fe200000000ff */
[----:B------:R-:W-:Y:S01]  /*5310*/  FMUL R50, R50, R88 ;  /* 0x0000005832327220 */ /* 0x000fe20000400000 */
[----:B------:R-:W-:Y:S01]  /*5320*/  F2FP.F16.F32.PACK_AB R38, RZ, R38 ;  /* 0x00000026ff26723e */ /* 0x000fe200000000ff */
[----:B------:R-:W-:Y:S01]  /*5330*/  FMUL R51, R51, R88 ;  /* 0x0000005833337220 */ /* 0x000fe20000400000 */
[----:B------:R-:W-:Y:S01]  /*5340*/  F2FP.F16.F32.PACK_AB R39, RZ, R39 ;  /* 0x00000027ff27723e */ /* 0x000fe200000000ff */
[----:B------:R-:W-:Y:S01]  /*5350*/  @P2 STG.E.U16 desc[UR36][R6.64+0x22], R33 ;  /* 0x0000222106002986 */ /* 0x000fe2000c101524 */
[----:B------:R-:W-:Y:S01]  /*5360*/  F2FP.F16.F32.PACK_AB R40, RZ, R40 ;  /* 0x00000028ff28723e */ /* 0x000fe200000000ff */
[-C--:B------:R-:W-:Y:S01]  /*5370*/  FMUL R52, R52, R88.reuse ;  /* 0x0000005834347220 */ /* 0x080fe20000400000 */
[----:B------:R-:W-:Y:S01]  /*5380*/  F2FP.F16.F32.PACK_AB R41, RZ, R41 ;  /* 0x00000029ff29723e */ /* 0x000fe200000000ff */
[----:B------:R-:W-:Y:S01]  /*5390*/  @P1 STG.E.U16 desc[UR36][R8.64+0x20], R34 ;  /* 0x0000202208001986 */ /* 0x000fe2000c101524 */
[----:B------:R-:W-:Y:S01]  /*53a0*/  ISETP.GT.AND P1, PT, R3, 0x8, P0 ;  /* 0x000000080300780c */ /* 0x000fe20000724270 */
[-C--:B------:R-:W-:Y:S01]  /*53b0*/  FMUL R53, R53, R88.reuse ;  /* 0x0000005835357220 */ /* 0x080fe20000400000 */
[C---:B------:R-:W-:Y:S01]  /*53c0*/  ISETP.GT.AND P0, PT, R4.reuse, 0x20, PT ;  /* 0x000000200400780c */ /* 0x040fe20003f04270 */
[----:B------:R-:W-:Y:S01]  /*53d0*/  @P3 STG.E.U16 desc[UR36][R8.64+0x22], R35 ;  /* 0x0000222308003986 */ /* 0x000fe2000c101524 */
[----:B------:R-:W-:Y:S01]  /*53e0*/  ISETP.GT.AND P3, PT, R4, 0x19, PT ;  /* 0x000000190400780c */ /* 0x000fe20003f64270 */
[----:B------:R-:W-:Y:S01]  /*53f0*/  FMUL R54, R54, R88 ;  /* 0x0000005836367220 */ /* 0x000fe20000400000 */
[----:B------:R-:W-:Y:S01]  /*5400*/  F2FP.F16.F32.PACK_AB R42, RZ, R42 ;  /* 0x0000002aff2a723e */ /* 0x000fe200000000ff */
[----:B------:R-:W-:Y:S01]  /*5410*/  @P4 STG.E.U16 desc[UR36][R6.64+0x30], R36 ;  /* 0x0000302406004986 */ /* 0x000fe2000c101524 */
[----:B------:R-:W-:Y:S01]  /*5420*/  ISETP.GT.AND P2, PT, R3, RZ, P3 ;  /* 0x000000ff0300720c */ /* 0x000fe20001f44270 */
[-C--:B------:R-:W-:Y:S01]  /*5430*/  FMUL R55, R55, R88.reuse ;  /* 0x0000005837377220 */ /* 0x080fe20000400000 */
[C---:B------:R-:W-:Y:S01]  /*5440*/  ISETP.GT.AND P3, PT, R3.reuse, 0x8, P3 ;  /* 0x000000080300780c */ /* 0x040fe20001f64270 */
[-C--:B------:R-:W-:Y:S01]  /*5450*/  FMUL R56, R56, R88.reuse ;  /* 0x0000005838387220 */ /* 0x080fe20000400000 */
[----:B------:R-:W-:Y:S01]  /*5460*/  ISETP.GT.AND P4, PT, R3, RZ, P0 ;  /* 0x000000ff0300720c */ /* 0x000fe20000784270 */
[-C--:B------:R-:W-:Y:S01]  /*5470*/  FMUL R57, R57, R88.reuse ;  /* 0x0000005839397220 */ /* 0x080fe20000400000 */
[----:B------:R-:W-:Y:S01]  /*5480*/  F2FP.F16.F32.PACK_AB R43, RZ, R43 ;  /* 0x0000002bff2b723e */ /* 0x000fe200000000ff */
[----:B------:R-:W-:Y:S01]  /*5490*/  FMUL R58, R58, R88 ;  /* 0x000000583a3a7220 */ /* 0x000fe20000400000 */
[----:B------:R-:W-:Y:S01]  /*54a0*/  F2FP.F16.F32.PACK_AB R44, RZ, R44 ;  /* 0x0000002cff2c723e */ /* 0x000fe200000000ff */
[-C--:B------:R-:W-:Y:S01]  /*54b0*/  FMUL R59, R59, R88.reuse ;  /* 0x000000583b3b7220 */ /* 0x080fe20000400000 */
[----:B------:R-:W-:Y:S01]  /*54c0*/  F2FP.F16.F32.PACK_AB R45, RZ, R45 ;  /* 0x0000002dff2d723e */ /* 0x000fe200000000ff */
[----:B------:R-:W-:Y:S01]  /*54d0*/  FMUL R60, R60, R88 ;  /* 0x000000583c3c7220 */ /* 0x000fe20000400000 */
[----:B------:R-:W-:Y:S01]  /*54e0*/  F2FP.F16.F32.PACK_AB R46, RZ, R46 ;  /* 0x0000002eff2e723e */ /* 0x000fe200000000ff */
[----:B------:R-:W-:Y:S01]  /*54f0*/  @P2 STG.E.U16 desc[UR36][R6.64+0x32], R37 ;  /* 0x0000322506002986 */ /* 0x000fe2000c101524 */
[----:B------:R-:W-:Y:S01]  /*5500*/  F2FP.F16.F32.PACK_AB R47, RZ, R47 ;  /* 0x0000002fff2f723e */ /* 0x000fe200000000ff */
[----:B------:R-:W-:Y:S01]  /*5510*/  FMUL R61, R61, R88 ;  /* 0x000000583d3d7220 */ /* 0x000fe20000400000 */
[----:B------:R-:W-:Y:S01]  /*5520*/  F2FP.F16.F32.PACK_AB R48, RZ, R48 ;  /* 0x00000030ff30723e */ /* 0x000fe200000000ff */
[----:B------:R-:W-:Y:S01]  /*5530*/  @P1 STG.E.U16 desc[UR36][R8.64+0x30], R38 ;  /* 0x0000302608001986 */ /* 0x000fe2000c101524 */
[----:B------:R-:W-:Y:S01]  /*5540*/  ISETP.GT.AND P1, PT, R3, 0x8, P0 ;  /* 0x000000080300780c */ /* 0x000fe20000724270 */
[-C--:B------:R-:W-:Y:S01]  /*5550*/  FMUL R62, R62, R88.reuse ;  /* 0x000000583e3e7220 */ /* 0x080fe20000400000 */
[C---:B------:R-:W-:Y:S01]  /*5560*/  ISETP.GT.AND P0, PT, R4.reuse, 0x28, PT ;  /* 0x000000280400780c */ /* 0x040fe20003f04270 */
[----:B------:R-:W-:Y:S01]  /*5570*/  @P3 STG.E.U16 desc[UR36][R8.64+0x32], R39 ;  /* 0x0000322708003986 */ /* 0x000fe2000c101524 */
[----:B------:R-:W-:Y:S01]  /*5580*/  ISETP.GT.AND P3, PT, R4, 0x21, PT ;  /* 0x000000210400780c */ /* 0x000fe20003f64270 */
[-C--:B------:R-:W-:Y:S01]  /*5590*/  FMUL R63, R63, R88.reuse ;  /* 0x000000583f3f7220 */ /* 0x080fe20000400000 */
[----:B------:R-:W-:Y:S01]  /*55a0*/  F2FP.F16.F32.PACK_AB R49, RZ, R49 ;  /* 0x00000031ff31723e */ /* 0x000fe200000000ff */
[----:B------:R-:W-:Y:S01]  /*55b0*/  @P4 STG.E.U16 desc[UR36][R6.64+0x40], R40 ;  /* 0x0000402806004986 */ /* 0x000fe2000c101524 */
[C---:B------:R-:W-:Y:S01]  /*55c0*/  ISETP.GT.AND P2, PT, R3.reuse, RZ, P3 ;  /* 0x000000ff0300720c */ /* 0x040fe20001f44270 */
[-C--:B------:R-:W-:Y:S01]  /*55d0*/  FMUL R64, R64, R88.reuse ;  /* 0x0000005840407220 */ /* 0x080fe20000400000 */
[----:B------:R-:W-:Y:S01]  /*55e0*/  ISETP.GT.AND P3, PT, R3, 0x8, P3 ;  /* 0x000000080300780c */ /* 0x000fe20001f64270 */
[-C--:B------:R-:W-:Y:S01]  /*55f0*/  FMUL R65, R65, R88.reuse ;  /* 0x0000005841417220 */ /* 0x080fe20000400000 */
        /* <DEDUP_REMOVED lines=62> */
[----:B------:R-:W-:-:S02]  /*59e0*/  F2FP.F16.F32.PACK_AB R68, RZ, R68 ;  /* 0x00000044ff44723e */ /* 0x000fc400000000ff */
[----:B------:R-:W-:Y:S01]  /*59f0*/  F2FP.F16.F32.PACK_AB R69, RZ, R69 ;  /* 0x00000045ff45723e */ /* 0x000fe200000000ff */
[----:B------:R-:W-:Y:S01]  /*5a00*/  @P1 STG.E.U16 desc[UR36][R8.64+0x60], R50 ;  /* 0x0000603208001986 */ /* 0x000fe2000c101524 */
[C---:B------:R-:W-:Y:S02]  /*5a10*/  ISETP.GT.AND P1, PT, R3.reuse, 0x8, P0 ;  /* 0x000000080300780c */ /* 0x040fe40000724270 */
[C---:B------:R-:W-:Y:S01]  /*5a20*/  ISETP.GT.AND P0, PT, R4.reuse, 0x40, PT ;  /* 0x000000400400780c */ /* 0x040fe20003f04270 */
[----:B------:R-:W-:Y:S01]  /*5a30*/  @P3 STG.E.U16 desc[UR36][R8.64+0x62], R51 ;  /* 0x0000623308003986 */ /* 0x000fe2000c101524 */
[----:B------:R-:W-:Y:S02]  /*5a40*/  ISETP.GT.AND P3, PT, R4, 0x39, PT ;  /* 0x000000390400780c */ /* 0x000fe40003f64270 */
[----:B------:R-:W-:Y:S01]  /*5a50*/  F2FP.F16.F32.PACK_AB R70, RZ, R70 ;  /* 0x00000046ff46723e */ /* 0x000fe200000000ff */
[----:B------:R-:W-:Y:S01]  /*5a60*/  @P4 STG.E.U16 desc[UR36][R6.64+0x70], R52 ;  /* 0x0000703406004986 */ /* 0x000fe2000c101524 */
[----:B------:R-:W-:-:S02]  /*5a70*/  ISETP.GT.AND P2, PT, R3, RZ, P3 ;  /* 0x000000ff0300720c */ /* 0x000fc40001f44270 */
[C---:B------:R-:W-:Y:S02]  /*5a80*/  ISETP.GT.AND P3, PT, R3.reuse, 0x8, P3 ;  /* 0x000000080300780c */ /* 0x040fe40001f64270 */
[----:B------:R-:W-:Y:S02]  /*5a90*/  ISETP.GT.AND P4, PT, R3, RZ, P0 ;  /* 0x000000ff0300720c */ /* 0x000fe40000784270 */
[----:B------:R-:W-:Y:S02]  /*5aa0*/  F2FP.F16.F32.PACK_AB R71, RZ, R71 ;  /* 0x00000047ff47723e */ /* 0x000fe400000000ff */
[----:B------:R-:W-:Y:S02]  /*5ab0*/  F2FP.F16.F32.PACK_AB R72, RZ, R72 ;  /* 0x00000048ff48723e */ /* 0x000fe400000000ff */
[----:B------:R-:W-:Y:S02]  /*5ac0*/  F2FP.F16.F32.PACK_AB R73, RZ, R73 ;  /* 0x00000049ff49723e */ /* 0x000fe400000000ff */
        /* <DEDUP_REMOVED lines=33> */
[----:B------:R-:W-:-:S03]  /*5ce0*/  F2FP.F16.F32.PACK_AB R87, RZ, R87 ;  /* 0x00000057ff57723e */ /* 0x000fc600000000ff */
[----:B------:R-:W-:Y:S04]  /*5cf0*/  @P2 STG.E.U16 desc[UR36][R6.64+0x92], R61 ;  /* 0x0000923d06002986 */ /* 0x000fe8000c101524 */
[----:B------:R-:W-:Y:S01]  /*5d00*/  @P1 STG.E.U16 desc[UR36][R8.64+0x90], R62 ;  /* 0x0000903e08001986 */ /* 0x000fe2000c101524 */
[----:B------:R-:W-:Y:S02]  /*5d10*/  ISETP.GT.AND P1, PT, R3, 0x8, P0 ;  /* 0x000000080300780c */ /* 0x000fe40000724270 */
[C---:B------:R-:W-:Y:S01]  /*5d20*/  ISETP.GT.AND P0, PT, R4.reuse, 0x58, PT ;  /* 0x000000580400780c */ /* 0x040fe20003f04270 */
[----:B------:R-:W-:Y:S01]  /*5d30*/  @P3 STG.E.U16 desc[UR36][R8.64+0x92], R63 ;  /* 0x0000923f08003986 */ /* 0x000fe2000c101524 */
[----:B------:R-:W-:-:S03]  /*5d40*/  ISETP.GT.AND P3, PT, R4, 0x51, PT ;  /* 0x000000510400780c */ /* 0x000fc60003f64270 */
[----:B------:R-:W-:Y:S01]  /*5d50*/  @P4 STG.E.U16 desc[UR36][R6.64+0xa0], R64 ;  /* 0x0000a04006004986 */ /* 0x000fe2000c101524 */
[C---:B------:R-:W-:Y:S02]  /*5d60*/  ISETP.GT.AND P2, PT, R3.reuse, RZ, P3 ;  /* 0x000000ff0300720c */ /* 0x040fe40001f44270 */
[C---:B------:R-:W-:Y:S02]  /*5d70*/  ISETP.GT.AND P3, PT, R3.reuse, 0x8, P3 ;  /* 0x000000080300780c */ /* 0x040fe40001f64270 */
[----:B------:R-:W-:-:S09]  /*5d80*/  ISETP.GT.AND P4, PT, R3, RZ, P0 ;  /* 0x000000ff0300720c */ /* 0x000fd20000784270 */
        /* <DEDUP_REMOVED lines=9> */
[C---:B------:R-:W-:Y:S02]  /*5e20*/  ISETP.GT.AND P3, PT, R3.reuse, RZ, P0 ;  /* 0x000000ff0300720c */ /* 0x040fe40000764270 */
[----:B------:R-:W-:-:S07]  /*5e30*/  ISETP.GT.AND P0, PT, R3, 0x8, P0 ;  /* 0x000000080300780c */ /* 0x000fce0000704270 */
[----:B------:R-:W-:Y:S04]  /*5e40*/  @P2 STG.E.U16 desc[UR36][R6.64+0xb2], R69 ;  /* 0x0000b24506002986 */ /* 0x000fe8000c101524 */
[----:B------:R-:W-:Y:S01]  /*5e50*/  @P1 STG.E.U16 desc[UR36][R8.64+0xb0], R70 ;  /* 0x0000b04608001986 */ /* 0x000fe2000c101524 */
[----:B------:R-:W-:-:S03]  /*5e60*/  ISETP.GT.AND P1, PT, R4, 0x68, PT ;  /* 0x000000680400780c */ /* 0x000fc60003f24270 */
        /* <DEDUP_REMOVED lines=11> */
[C---:B------:R-:W-:Y:S02]  /*5f20*/  ISETP.GT.AND P2, PT, R3.reuse, RZ, P0 ;  /* 0x000000ff0300720c */ /* 0x040fe40000744270 */
[----:B------:R-:W-:Y:S01]  /*5f30*/  ISETP.GT.AND P0, PT, R3, 0x8, P0 ;  /* 0x000000080300780c */ /* 0x000fe20000704270 */
[----:B------:R-:W-:Y:S01]  /*5f40*/  @P3 STG.E.U16 desc[UR36][R6.64+0xd0], R76 ;  /* 0x0000d04c06003986 */ /* 0x000fe2000c101524 */
[----:B------:R-:W-:-:S04]  /*5f50*/  ISETP.GT.AND P3, PT, R4, 0x70, PT ;  /* 0x000000700400780c */ /* 0x000fc80003f64270 */
[C---:B------:R-:W-:Y:S02]  /*5f60*/  ISETP.GT.AND P4, PT, R3.reuse, RZ, P3 ;  /* 0x000000ff0300720c */ /* 0x040fe40001f84270 */
[----:B------:R-:W-:-:S03]  /*5f70*/  ISETP.GT.AND P3, PT, R3, 0x8, P3 ;  /* 0x000000080300780c */ /* 0x000fc60001f64270 */
[----:B------:R-:W-:Y:S01]  /*5f80*/  @P2 STG.E.U16 desc[UR36][R6.64+0xd2], R77 ;  /* 0x0000d24d06002986 */ /* 0x000fe2000c101524 */
[----:B------:R-:W-:-:S03]  /*5f90*/  ISETP.GT.AND P2, PT, R4, 0x79, PT ;  /* 0x000000790400780c */ /* 0x000fc60003f44270 */
[----:B------:R-:W-:Y:S01]  /*5fa0*/  @P1 STG.E.U16 desc[UR36][R8.64+0xd0], R78 ;  /* 0x0000d04e08001986 */ /* 0x000fe2000c101524 */
[----:B------:R-:W-:-:S03]  /*5fb0*/  ISETP.GT.AND P1, PT, R4, 0x78, PT ;  /* 0x000000780400780c */ /* 0x000fc60003f24270 */
[----:B------:R-:W-:Y:S01]  /*5fc0*/  @P0 STG.E.U16 desc[UR36][R8.64+0xd2], R79 ;  /* 0x0000d24f08000986 */ /* 0x000fe2000c101524 */
[----:B------:R-:W-:-:S03]  /*5fd0*/  ISETP.GT.AND P0, PT, R4, 0x71, PT ;  /* 0x000000710400780c */ /* 0x000fc60003f04270 */
[----:B------:R-:W-:Y:S01]  /*5fe0*/  @P4 STG.E.U16 desc[UR36][R6.64+0xe0], R80 ;  /* 0x0000e05006004986 */ /* 0x000fe2000c101524 */
[C---:B------:R-:W-:Y:S02]  /*5ff0*/  ISETP.GT.AND P4, PT, R3.reuse, RZ, P0 ;  /* 0x000000ff0300720c */ /* 0x040fe40000784270 */
[----:B------:R-:W-:-:S11]  /*6000*/  ISETP.GT.AND P0, PT, R3, 0x8, P0 ;  /* 0x000000080300780c */ /* 0x000fd60000704270 */
[----:B------:R-:W-:Y:S02]  /*6010*/  @P4 IMAD.MOV.U32 R4, RZ, RZ, R6 ;  /* 0x000000ffff044224 */ /* 0x000fe400078e0006 */
[----:B------:R-:W-:-:S05]  /*6020*/  @P4 IMAD.MOV.U32 R5, RZ, RZ, R7 ;  /* 0x000000ffff054224 */ /* 0x000fca00078e0007 */
[----:B------:R0:W-:Y:S01]  /*6030*/  @P4 STG.E.U16 desc[UR36][R4.64+0xe2], R81 ;  /* 0x0000e25104004986 */ /* 0x0001e2000c101524 */
[C---:B------:R-:W-:Y:S02]  /*6040*/  ISETP.GT.AND P4, PT, R3.reuse, RZ, P2 ;  /* 0x000000ff0300720c */ /* 0x040fe40001784270 */
[----:B------:R-:W-:Y:S01]  /*6050*/  ISETP.GT.AND P2, PT, R3, 0x8, P2 ;  /* 0x000000080300780c */ /* 0x000fe20001744270 */
[----:B0-----:R-:W-:Y:S02]  /*6060*/  @P3 IMAD.MOV.U32 R4, RZ, RZ, R8 ;  /* 0x000000ffff043224 */ /* 0x001fe400078e0008 */
[----:B------:R-:W-:-:S05]  /*6070*/  @P3 IMAD.MOV.U32 R5, RZ, RZ, R9 ;  /* 0x000000ffff053224 */ /* 0x000fca00078e0009 */
[----:B------:R0:W-:Y:S01]  /*6080*/  @P3 STG.E.U16 desc[UR36][R4.64+0xe0], R82 ;  /* 0x0000e05204003986 */ /* 0x0001e2000c101524 */
[C---:B------:R-:W-:Y:S02]  /*6090*/  ISETP.GT.AND P3, PT, R3.reuse, RZ, P1 ;  /* 0x000000ff0300720c */ /* 0x040fe40000f64270 */
[----:B------:R-:W-:Y:S01]  /*60a0*/  ISETP.GT.AND P1, PT, R3, 0x8, P1 ;  /* 0x000000080300780c */ /* 0x000fe20000f24270 */
[----:B0-----:R-:W-:Y:S02]  /*60b0*/  @P0 IMAD.MOV.U32 R4, RZ, RZ, R8 ;  /* 0x000000ffff040224 */ /* 0x001fe400078e0008 */
[----:B------:R-:W-:-:S05]  /*60c0*/  @P0 IMAD.MOV.U32 R5, RZ, RZ, R9 ;  /* 0x000000ffff050224 */ /* 0x000fca00078e0009 */
[----:B------:R0:W-:Y:S03]  /*60d0*/  @P0 STG.E.U16 desc[UR36][R4.64+0xe2], R83 ;  /* 0x0000e25304000986 */ /* 0x0001e6000c101524 */
[----:B0-----:R-:W-:Y:S02]  /*60e0*/  @P3 IMAD.MOV.U32 R4, RZ, RZ, R6 ;  /* 0x000000ffff043224 */ /* 0x001fe400078e0006 */
[----:B------:R-:W-:-:S05]  /*60f0*/  @P3 IMAD.MOV.U32 R5, RZ, RZ, R7 ;  /* 0x000000ffff053224 */ /* 0x000fca00078e0007 */
[----:B------:R0:W-:Y:S04]  /*6100*/  @P3 STG.E.U16 desc[UR36][R4.64+0xf0], R84 ;  /* 0x0000f05404003986 */ /* 0x0001e8000c101524 */
[----:B------:R4:W-:Y:S01]  /*6110*/  @P4 STG.E.U16 desc[UR36][R6.64+0xf2], R85 ;  /* 0x0000f25506004986 */ /* 0x0009e2000c101524 */
[----:B0-----:R-:W-:Y:S02]  /*6120*/  @P1 IMAD.MOV.U32 R4, RZ, RZ, R8 ;  /* 0x000000ffff041224 */ /* 0x001fe400078e0008 */
[----:B------:R-:W-:-:S05]  /*6130*/  @P1 IMAD.MOV.U32 R5, RZ, RZ, R9 ;  /* 0x000000ffff051224 */ /* 0x000fca00078e0009 */
[----:B------:R4:W-:Y:S04]  /*6140*/  @P1 STG.E.U16 desc[UR36][R4.64+0xf0], R86 ;  /* 0x0000f05604001986 */ /* 0x0009e8000c101524 */
[----:B------:R4:W-:Y:S02]  /*6150*/  @P2 STG.E.U16 desc[UR36][R8.64+0xf2], R87 ;  /* 0x0000f25708002986 */ /* 0x0009e4000c101524 */
.L_x_158:
[----:B------:R-:W-:Y:S05]  /*6160*/  BSYNC B0 ;  /* 0x0000000000007941 */ /* 0x000fea0003800000 */
.L_x_32:
[----:B------:R-:W-:Y:S01]  /*6170*/  IADD3 R16, P0, R16, UR38, RZ ;  /* 0x0000002610107c10 */ /* 0x000fe2000ff1e0ff */
[----:B------:R-:W-:Y:S01]  /*6180*/  ULDC.64 UR4, c[0x0][0x650] ;  /* 0x0001940000047ab9 */ /* 0x000fe20000000a00 */
[----:B------:R-:W-:Y:S01]  /*6190*/  PRMT R3, RZ, 0x7610, R3 ;  /* 0x00007610ff037816 */ /* 0x000fe20000000003 */
[----:B------:R-:W-:Y:S01]  /*61a0*/  IMAD.MOV.U32 R100, RZ, RZ, -0x1 ;  /* 0xffffffffff647424 */ /* 0x000fe200078e00ff */
[----:B------:R-:W-:Y:S01]  /*61b0*/  IADD3.X R17, R17, UR41, RZ, P0, !PT ;  /* 0x0000002911117c10 */ /* 0x000fe200087fe4ff */
[----:B------:R-:W-:Y:S01]  /*61c0*/  IMAD.MOV.U32 R99, RZ, RZ, -0x1 ;  /* 0xffffffffff637424 */ /* 0x000fe200078e00ff */
[----:B------:R-:W-:-:S04]  /*61d0*/  ISETP.GE.U32.AND P0, PT, R16, UR4, PT ;  /* 0x0000000410007c0c */ /* 0x000fc8000bf06070 */
[----:B------:R-:W-:-:S13]  /*61e0*/  ISETP.GE.U32.AND.EX P0, PT, R17, UR5, PT, P0 ;  /* 0x0000000511007c0c */ /* 0x000fda000bf06100 */
[----:B------:R-:W-:Y:S05]  /*61f0*/  @P0 BRA `(.L_x_159) ;  /* 0x00000004004c0947 */ /* 0x000fea0003800000 */
[----:B------:R-:W0:Y:S01]  /*6200*/  LDC.64 R10, c[0x0][0x628] ;  /* 0x00018a00ff0a7b82 */ /* 0x000e220000000a00 */
[----:B---3--:R-:W3:Y:S01]  /*6210*/  S2R R12, SR_CTAID.X ;  /* 0x00000000000c7919 */ /* 0x008ee20000002500 */
[----:B-12-4-:R-:W-:Y:S02]  /*6220*/  IMAD.MOV.U32 R8, RZ, RZ, R16 ;  /* 0x000000ffff087224 */ /* 0x016fe400078e0010 */
[----:B------:R-:W-:Y:S01]  /*6230*/  IMAD.MOV.U32 R9, RZ, RZ, R17 ;  /* 0x000000ffff097224 */ /* 0x000fe200078e0011 */
[----:B------:R-:W1:Y:S03]  /*6240*/  S2R R20, SR_CTAID.Y ;  /* 0x0000000000147919 */ /* 0x000e660000002600 */
[----:B------:R-:W2:Y:S08]  /*6250*/  LDC R0, c[0x0][0x630] ;  /* 0x00018c00ff007b82 */ /* 0x000eb00000000800 */
[----:B------:R-:W4:Y:S01]  /*6260*/  LDC.64 R14, c[0x0][0x620] ;  /* 0x00018800ff0e7b82 */ /* 0x000f220000000a00 */
[----:B0-----:R-:W-:-:S04]  /*6270*/  ISETP.NE.U32.AND P0, PT, R10, RZ, PT ;  /* 0x000000ff0a00720c */ /* 0x001fc80003f05070 */
[----:B------:R-:W-:-:S13]  /*6280*/  ISETP.NE.AND.EX P0, PT, R11, RZ, PT, P0 ;  /* 0x000000ff0b00720c */ /* 0x000fda0003f05300 */
[----:B-1234-:R-:W-:Y:S05]  /*6290*/  @!P0 BRA `(.L_x_160) ;  /* 0x0000000000288947 */ /* 0x01efea0003800000 */
        /* <DEDUP_REMOVED lines=10> */
.L_x_160:
[-CC-:B------:R-:W-:Y:S01]  /*6340*/  SHF.R.U64 R99, R8, R0.reuse, R9.reuse ;  /* 0x0000000008637219 */ /* 0x180fe20000001209 */
[----:B------:R-:W0:Y:S01]  /*6350*/  LDC.64 R26, c[0x0][0x640] ;  /* 0x00019000ff1a7b82 */ /* 0x000e220000000a00 */
[----:B------:R-:W-:Y:S01]  /*6360*/  SHF.R.U32.HI R0, RZ, R0, R9 ;  /* 0x00000000ff007219 */ /* 0x000fe20000011609 */
[----:B------:R-:W-:Y:S01]  /*6370*/  ULDC UR4, c[0x0][0x150] ;  /* 0x0000540000047ab9 */ /* 0x000fe20000000800 */
[----:B------:R-:W-:Y:S02]  /*6380*/  IADD3 R3, P0, RZ, -R99, RZ ;  /* 0x80000063ff037210 */ /* 0x000fe40007f1e0ff */
[----:B------:R-:W-:-:S03]  /*6390*/  I2FP.F32.U32 R7, R12 ;  /* 0x0000000c00077245 */ /* 0x000fc60000201000 */
[----:B------:R-:W1:Y:S01]  /*63a0*/  LDC R6, c[0x0][0x618] ;  /* 0x00018600ff067b82 */ /* 0x000e620000000800 */
[----:B------:R-:W-:Y:S02]  /*63b0*/  IMAD.X R5, RZ, RZ, ~R0, P0 ;  /* 0x000000ffff057224 */ /* 0x000fe400000e0e00 */
[----:B------:R-:W-:Y:S01]  /*63c0*/  FMUL R7, R7, UR4 ;  /* 0x0000000407077c20 */ /* 0x000fe20008400000 */
[----:B------:R-:W-:Y:S01]  /*63d0*/  ULDC UR4, c[0x0][0x154] ;  /* 0x0000550000047ab9 */ /* 0x000fe20000000800 */
[-C--:B------:R-:W-:Y:S02]  /*63e0*/  IMAD R0, R5, R14.reuse, RZ ;  /* 0x0000000e05007224 */ /* 0x080fe400078e02ff */
[C---:B------:R-:W-:Y:S01]  /*63f0*/  IMAD.WIDE.U32 R4, R3.reuse, R14, R16 ;  /* 0x0000000e03047225 */ /* 0x040fe200078e0010 */
[----:B------:R-:W2:Y:S01]  /*6400*/  LDC R11, c[0x0][0x608] ;  /* 0x00018200ff0b7b82 */ /* 0x000ea20000000800 */
[----:B------:R-:W3:Y:S02]  /*6410*/  F2I.U32.TRUNC.NTZ R7, R7 ;  /* 0x0000000700077305 */ /* 0x000ee4000020f000 */
[----:B------:R-:W-:-:S04]  /*6420*/  IMAD R3, R3, R15, R0 ;  /* 0x0000000f03037224 */ /* 0x000fc800078e0200 */
[----:B------:R-:W-:Y:S01]  /*6430*/  IMAD.IADD R3, R5, 0x1, R3 ;  /* 0x0000000105037824 */ /* 0x000fe200078e0203 */
[----:B------:R-:W4:Y:S01]  /*6440*/  LDC R8, c[0x0][0x658] ;  /* 0x00019600ff087b82 */ /* 0x000f220000000800 */
[----:B------:R-:W-:Y:S02]  /*6450*/  I2FP.F32.U32 R5, R20 ;  /* 0x0000001400057245 */ /* 0x000fe40000201000 */
[----:B0-----:R-:W-:-:S04]  /*6460*/  ISETP.NE.U32.AND P0, PT, R26, RZ, PT ;  /* 0x000000ff1a00720c */ /* 0x001fc80003f05070 */
[----:B------:R-:W-:Y:S01]  /*6470*/  ISETP.NE.AND.EX P0, PT, R27, RZ, PT, P0 ;  /* 0x000000ff1b00720c */ /* 0x000fe20003f05300 */
[----:B------:R-:W0:Y:S01]  /*6480*/  LDC R9, c[0x0][0x144] ;  /* 0x00005100ff097b82 */ /* 0x000e220000000800 */
[-C--:B-1----:R-:W-:Y:S01]  /*6490*/  SHF.R.U64 R13, R4, R6.reuse, R3 ;  /* 0x00000006040d7219 */ /* 0x082fe20000001203 */
[----:B---3--:R-:W-:Y:S01]  /*64a0*/  IMAD.MOV R7, RZ, RZ, -R7 ;  /* 0x000000ffff077224 */ /* 0x008fe200078e0a07 */
[----:B------:R-:W-:Y:S01]  /*64b0*/  SHF.R.U32.HI R0, RZ, R6, R3 ;  /* 0x00000006ff007219 */ /* 0x000fe20000011603 */
[----:B------:R-:W-:-:S04]  /*64c0*/  FMUL R6, R5, UR4 ;  /* 0x0000000405067c20 */ /* 0x000fc80008400000 */
[----:B------:R-:W1:Y:S01]  /*64d0*/  LDC R21, c[0x0][0x148] ;  /* 0x00005200ff157b82 */ /* 0x000e620000000800 */
[----:B------:R3:W0:Y:S01]  /*64e0*/  F2I.U32.TRUNC.NTZ R14, R6 ;  /* 0x00000006000e7305 */ /* 0x000622000020f000 */
[-CC-:B--2---:R-:W-:Y:S02]  /*64f0*/  SHF.R.U64 R10, R13, R11.reuse, R0.reuse ;  /* 0x0000000b0d0a7219 */ /* 0x184fe40000001200 */
[----:B------:R-:W-:-:S04]  /*6500*/  SHF.R.U32.HI R3, RZ, R11, R0 ;  /* 0x0000000bff037219 */ /* 0x000fc80000011600 */
[----:B-----5:R-:W2:Y:S01]  /*6510*/  LDC R24, c[0x0][0x648] ;  /* 0x00019200ff187b82 */ /* 0x020ea20000000800 */
[-CC-:B----4-:R-:W-:Y:S02]  /*6520*/  SHF.R.U64 R15, R10, R8.reuse, R3.reuse ;  /* 0x000000080a0f7219 */ /* 0x190fe40000001203 */
[----:B------:R-:W-:-:S03]  /*6530*/  SHF.R.U32.HI R5, RZ, R8, R3 ;  /* 0x00000008ff057219 */ /* 0x000fc60000011603 */
[----:B------:R-:W-:Y:S02]  /*6540*/  IMAD.MOV.U32 R4, RZ, RZ, R15 ;  /* 0x000000ffff047224 */ /* 0x000fe400078e000f */
[----:B------:R-:W4:Y:S01]  /*6550*/  LDC R28, c[0x0][0x638] ;  /* 0x00018e00ff1c7b82 */ /* 0x000f220000000800 */
[----:B0-----:R-:W-:-:S07]  /*6560*/  IMAD R25, R9, R7, R12 ;  /* 0x0000000709197224 */ /* 0x001fce00078e020c */
[----:B------:R-:W0:Y:S08]  /*6570*/  LDC R29, c[0x0][0x610] ;  /* 0x00018400ff1d7b82 */ /* 0x000e300000000800 */
[----:B------:R-:W0:Y:S01]  /*6580*/  LDC R30, c[0x0][0x600] ;  /* 0x00018000ff1e7b82 */ /* 0x000e220000000800 */
[----:B-1-3--:R-:W-:Y:S05]  /*6590*/  @!P0 BRA `(.L_x_161) ;  /* 0x0000000000288947 */ /* 0x00afea0003800000 */
[----:B------:R-:W1:Y:S02]  /*65a0*/  LDC R0, c[0x0][0x64c] ;  /* 0x00019300ff007b82 */ /* 0x000e640000000800 */
[----:B-1----:R-:W-:-:S05]  /*65b0*/  IADD3 R3, P0, R15, R0, RZ ;  /* 0x000000000f037210 */ /* 0x002fca0007f1e0ff */
        /* <DEDUP_REMOVED lines=8> */
.L_x_161:
[----:B------:R-:W-:Y:S01]  /*6640*/  ISETP.NE.AND P0, PT, R2, 0x1, PT ;  /* 0x000000010200780c */ /* 0x000fe20003f05270 */
[----:B------:R-:W-:Y:S01]  /*6650*/  IMAD.MOV R14, RZ, RZ, -R14 ;  /* 0x000000ffff0e7224 */ /* 0x000fe200078e0a0e */
[----:B--2---:R-:W-:Y:S02]  /*6660*/  SHF.R.U64 R0, R4, R24, R5 ;  /* 0x0000001804007219 */ /* 0x004fe40000001205 */
[----:B------:R-:W-:Y:S02]  /*6670*/  LOP3.LUT R3, R10, R97, RZ, 0xc0, !PT ;  /* 0x000000610a037212 */ /* 0x000fe400078ec0ff */
[----:B------:R-:W-:Y:S01]  /*6680*/  LOP3.LUT R6, R13, R96, RZ, 0xc0, !PT ;  /* 0x000000600d067212 */ /* 0x000fe200078ec0ff */
[----:B------:R-:W-:Y:S02]  /*6690*/  IMAD.MOV R4, RZ, RZ, -R0 ;  /* 0x000000ffff047224 */ /* 0x000fe400078e0a00 */
[----:B------:R-:W-:Y:S02]  /*66a0*/  IMAD R0, R92, R0, R3 ;  /* 0x000000005c007224 */ /* 0x000fe400078e0203 */
[----:B----4-:R-:W-:-:S02]  /*66b0*/  IMAD R3, R4, R28, R15 ;  /* 0x0000001c04037224 */ /* 0x010fc400078e020f */
[----:B------:R-:W-:Y:S02]  /*66c0*/  @P0 IMAD R25, R21, R14, R20 ;  /* 0x0000000e15190224 */ /* 0x000fe400078e0214 */
[----:B0-----:R-:W-:Y:S02]  /*66d0*/  IMAD R5, R3, R30, R6 ;  /* 0x0000001e03057224 */ /* 0x001fe400078e0206 */
[----:B------:R-:W-:Y:S02]  /*66e0*/  IMAD R0, R0, R29, R25 ;  /* 0x0000001d00007224 */ /* 0x000fe400078e0219 */
[----:B------:R-:W-:-:S03]  /*66f0*/  IMAD.MOV.U32 R4, RZ, RZ, 0x1 ;  /* 0x00000001ff047424 */ /* 0x000fc600078e00ff */
[----:B------:R-:W-:Y:S02]  /*6700*/  SEL R100, R5, R0, !P0 ;  /* 0x0000000005647207 */ /* 0x000fe40004000000 */
[----:B------:R-:W-:Y:S02]  /*6710*/  PRMT R3, R4, 0x7610, R3 ;  /* 0x0000761004037816 */ /* 0x000fe40000000003 */
[----:B------:R-:W-:-:S07]  /*6720*/  SEL R0, R0, R5, !P0 ;  /* 0x0000000500007207 */ /* 0x000fce0004000000 */
.L_x_159:
[----:B------:R-:W-:Y:S01]  /*6730*/  LOP3.LUT P0, RZ, R3, 0xff, RZ, 0xc0, !PT ;  /* 0x000000ff03ff7812 */ /* 0x000fe2000780c0ff */
[----:B------:R-:W-:Y:S01]  /*6740*/  UIMAD.WIDE.U32 UR4, UR42, -0x33333333, URZ ;  /* 0xcccccccd2a0478a5 */ /* 0x000fe2000f8e003f */
[----:B------:R-:W-:-:S03]  /*6750*/  IMAD.MOV.U32 R101, RZ, RZ, R0 ;  /* 0x000000ffff657224 */ /* 0x000fc600078e0000 */
[----:B------:R-:W-:-:S04]  /*6760*/  USHF.R.U32.HI UR4, URZ, 0x2, UR5 ;  /* 0x000000023f047899 */ /* 0x000fc80008011605 */
[----:B------:R-:W-:-:S04]  /*6770*/  UIMAD UR42, UR4, -0x5, UR42 ;  /* 0xfffffffb042a78a4 */ /* 0x000fc8000f8e022a */
[----:B------:R-:W-:Y:S08]  /*6780*/  @P0 BRA `(.L_x_162) ;  /* 0xffffffac00280947 */ /* 0x000ff0000383ffff */
[----:B------:R-:W-:Y:S05]  /*6790*/  EXIT ;  /* 0x000000000000794d */ /* 0x000fea0003800000 */
.L_x_7:
        /* <DEDUP_REMOVED lines=26> */
.L_x_164:
[----:B------:R-:W0:Y:S01]  /*6940*/  LDC.64 R28, c[0x0][0x640] ;  /* 0x00019000ff1c7b82 */ /* 0x000e220000000a00 */
[-CC-:B------:R-:W-:Y:S01]  /*6950*/  SHF.R.U64 R22, R12, R20.reuse, R13.reuse ;  /* 0x000000140c167219 */ /* 0x180fe2000000120d */
[----:B------:R-:W-:Y:S01]  /*6960*/  IMAD.MOV.U32 R26, RZ, RZ, 0x1 ;  /* 0x00000001ff1a7424 */ /* 0x000fe200078e00ff */
[----:B------:R-:W-:Y:S02]  /*6970*/  SHF.R.U32.HI R8, RZ, R20, R13 ;  /* 0x00000014ff087219 */ /* 0x000fe4000001160d */
[----:B------:R-:W-:-:S03]  /*6980*/  IADD3 R11, P0, RZ, -R22, RZ ;  /* 0x80000016ff0b7210 */ /* 0x000fc60007f1e0ff */
[----:B------:R-:W1:Y:S02]  /*6990*/  LDC R12, c[0x0][0x618] ;  /* 0x00018600ff0c7b82 */ /* 0x000e640000000800 */
[----:B------:R-:W-:-:S04]  /*69a0*/  IMAD.X R9, RZ, RZ, ~R8, P0 ;  /* 0x000000ffff097224 */ /* 0x000fc800000e0e08 */
[-C--:B------:R-:W-:Y:S02]  /*69b0*/  IMAD R10, R9, R24.reuse, RZ ;  /* 0x00000018090a7224 */ /* 0x080fe400078e02ff */
[----:B------:R-:W2:Y:S01]  /*69c0*/  LDC R20, c[0x0][0x608] ;  /* 0x00018200ff147b82 */ /* 0x000ea20000000800 */
[----:B------:R-:W-:-:S04]  /*69d0*/  IMAD.WIDE.U32 R8, R11, R24, R16 ;  /* 0x000000180b087225 */ /* 0x000fc800078e0010 */
[----:B------:R-:W-:Y:S02]  /*69e0*/  IMAD R11, R11, R25, R10 ;  /* 0x000000190b0b7224 */ /* 0x000fe400078e020a */
[----:B------:R-:W-:Y:S01]  /*69f0*/  IMAD.MOV.U32 R10, RZ, RZ, -0x1 ;  /* 0xffffffffff0a7424 */ /* 0x000fe200078e00ff */
        /* <DEDUP_REMOVED lines=28> */
.L_x_165:
[----:B------:R-:W-:Y:S01]  /*6bc0*/  ISETP.NE.AND P0, PT, R2, 0x1, PT ;  /* 0x000000010200780c */ /* 0x000fe20003f05270 */
[----:B------:R-:W-:Y:S01]  /*6bd0*/  IMAD.MOV.U32 R12, RZ, RZ, R22 ;  /* 0x000000ffff0c7224 */ /* 0x000fe200078e0016 */
[----:B-1----:R-:W-:Y:S02]  /*6be0*/  SHF.R.U64 R8, R8, R24, R9 ;  /* 0x0000001808087219 */ /* 0x002fe40000001209 */
[----:B------:R-:W-:Y:S01]  /*6bf0*/  LOP3.LUT R5, R19, R30, RZ, 0xc0, !PT ;  /* 0x0000001e13057212 */ /* 0x000fe200078ec0ff */
[----:B0-----:R-:W-:Y:S01]  /*6c00*/  VIADD R19, R23, 0xffffffff ;  /* 0xffffffff17137836 */ /* 0x001fe20000000000 */
[----:B------:R-:W-:Y:S01]  /*6c10*/  SHF.L.U32 R26, R26, R27, RZ ;  /* 0x0000001b1a1a7219 */ /* 0x000fe200000006ff */
[----:B------:R-:W-:-:S03]  /*6c20*/  IMAD.MOV R9, RZ, RZ, -R8 ;  /* 0x000000ffff097224 */ /* 0x000fc600078e0a08 */
[----:B------:R-:W-:Y:S01]  /*6c30*/  LOP3.LUT R19, R14, R19, RZ, 0xc0, !PT ;  /* 0x000000130e137212 */ /* 0x000fe200078ec0ff */
[----:B------:R-:W-:Y:S02]  /*6c40*/  IMAD R5, R26, R8, R5 ;  /* 0x000000081a057224 */ /* 0x000fe400078e0205 */
[----:B------:R-:W-:Y:S02]  /*6c50*/  @P0 IMAD R6, R7, R21, R4 ;  /* 0x0000001507060224 */ /* 0x000fe400078e0204 */
[----:B--2---:R-:W-:Y:S02]  /*6c60*/  IMAD R4, R9, R25, R20 ;  /* 0x0000001909047224 */ /* 0x004fe400078e0214 */
[----:B---3--:R-:W-:Y:S02]  /*6c70*/  IMAD R6, R5, R31, R6 ;  /* 0x0000001f05067224 */ /* 0x008fe400078e0206 */
[----:B------:R-:W-:Y:S02]  /*6c80*/  IMAD R19, R4, R23, R19 ;  /* 0x0000001704137224 */ /* 0x000fe400078e0213 */
[----:B------:R-:W-:-:S03]  /*6c90*/  IMAD.MOV.U32 R8, RZ, RZ, 0x1 ;  /* 0x00000001ff087424 */ /* 0x000fc600078e00ff */
[----:B------:R-:W-:Y:S02]  /*6ca0*/  SEL R20, R19, R6, !P0 ;  /* 0x0000000613147207 */ /* 0x000fe40004000000 */
[----:B------:R-:W-:-:S07]  /*6cb0*/  SEL R19, R6, R19, !P0 ;  /* 0x0000001306137207 */ /* 0x000fce0004000000 */
.L_x_163:
[----:B------:R-:W-:-:S08]  /*6cc0*/  NOP ;  /* 0x0000000000007918 */ /* 0x000fd00000000000 */
[----:B------:R-:W0:-:S00]  /*6cd0*/  USETMAXREG.DEALLOC.CTAPOOL 0x28 ;  /* 0x00000028000079c8 */ /* 0x000e0000080e0500 */
[----:B0-----:R-:W-:-:S13]  /*6ce0*/  ISETP.NE.AND P0, PT, R3, RZ, PT ;  /* 0x000000ff0300720c */ /* 0x001fda0003f05270 */
[----:B------:R-:W-:Y:S05]  /*6cf0*/  @P0 EXIT ;  /* 0x000000000000094d */ /* 0x000fea0003800000 */
[----:B------:R-:W-:Y:S01]  /*6d00*/  LOP3.LUT P0, RZ, R8, 0xff, RZ, 0xc0, !PT ;  /* 0x000000ff08ff7812 */ /* 0x000fe2000780c0ff */
[----:B------:R-:W-:Y:S02]  /*6d10*/  IMAD.MOV.U32 R3, RZ, RZ, 0x1 ;  /* 0x00000001ff037424 */ /* 0x000fe400078e00ff */
[----:B------:R-:W-:-:S10]  /*6d20*/  IMAD.MOV.U32 R13, RZ, RZ, RZ ;  /* 0x000000ffff0d7224 */ /* 0x000fd400078e00ff */
[----:B------:R-:W-:Y:S05]  /*6d30*/  @!P0 BRA `(.L_x_166) ;  /* 0x0000000c00608947 */ /* 0x000fea0003800000 */
[----:B------:R-:W0:Y:S01]  /*6d40*/  LDC R3, c[0x0][0x28c] ;  /* 0x0000a300ff037b82 */ /* 0x000e220000000800 */
[----:B------:R-:W-:Y:S01]  /*6d50*/  ULDC UR6, c[0x0][0x658] ;  /* 0x0001960000067ab9 */ /* 0x000fe20000000800 */
[----:B------:R-:W-:Y:S01]  /*6d60*/  UMOV UR7, 0xffffffff ;  /* 0xffffffff00077882 */ /* 0x000fe20000000000 */
[----:B------:R-:W-:Y:S01]  /*6d70*/  BSSY B0, `(.L_x_166) ;  /* 0x00000d4000007945 */ /* 0x000fe20003800000 */
[----:B------:R-:W-:Y:S01]  /*6d80*/  USHF.L.U32 UR7, UR7, UR6, URZ ;  /* 0x0000000607077299 */ /* 0x000fe2000800063f */
[----:B------:R-:W-:Y:S01]  /*6d90*/  IMAD.MOV.U32 R11, RZ, RZ, 0x1 ;  /* 0x00000001ff0b7424 */ /* 0x000fe200078e00ff */
[----:B------:R-:W-:Y:S01]  /*6da0*/  LOP3.LUT R10, R18, 0x2, RZ, 0xfc, !PT ;  /* 0x00000002120a7812 */ /* 0x000fe200078efcff */
[----:B------:R-:W-:Y:S01]  /*6db0*/  IMAD.MOV.U32 R13, RZ, RZ, RZ ;  /* 0x000000ffff0d7224 */ /* 0x000fe200078e00ff */
[----:B------:R-:W1:Y:S01]  /*6dc0*/  S2UR UR4, SR_CgaCtaId ;  /* 0x00000000000479c3 */ /* 0x000e620000008800 */
[----:B------:R-:W-:Y:S01]  /*6dd0*/  ULDC UR5, c[0x0][0x600] ;  /* 0x0001800000057ab9 */ /* 0x000fe20000000800 */
[----:B------:R-:W-:Y:S01]  /*6de0*/  UMOV UR8, 0x1 ;  /* 0x0000000100087882 */ /* 0x000fe20000000000 */
[----:B------:R-:W-:-:S02]  /*6df0*/  UIADD3 UR5, UR5, -0x1, URZ ;  /* 0xffffffff05057890 */ /* 0x000fc4000fffe03f */
[----:B------:R-:W-:Y:S02]  /*6e00*/  USHF.L.U32 UR6, UR8, UR6, URZ ;  /* 0x0000000608067299 */ /* 0x000fe4000800063f */
[----:B------:R-:W-:Y:S01]  /*6e10*/  ULOP3.LUT UR7, URZ, UR7, URZ, 0x33, !UPT ;  /* 0x000000073f077292 */ /* 0x000fe2000f8e333f */
[----:B------:R-:W-:Y:S01]  /*6e20*/  ULDC.64 UR42, c[0x0][0x198] ;  /* 0x00006600002a7ab9 */ /* 0x000fe20000000a00 */
[----:B0-----:R-:W-:-:S05]  /*6e30*/  VIADD R3, R3, 0x3f ;  /* 0x0000003f03037836 */ /* 0x001fca0000000000 */
[----:B------:R-:W-:Y:S01]  /*6e40*/  SHF.R.S32.HI R4, RZ, 0x1f, R3 ;  /* 0x0000001fff047819 */ /* 0x000fe20000011403 */
[----:B-1----:R-:W-:-:S03]  /*6e50*/  USHF.L.U32 UR4, UR4, 0x3, URZ ;  /* 0x0000000304047899 */ /* 0x002fc6000800063f */
[----:B------:R-:W-:Y:S01]  /*6e60*/  LEA.HI R4, R4, R3, RZ, 0x6 ;  /* 0x0000000304047211 */ /* 0x000fe200078f30ff */
[----:B------:R-:W-:-:S03]  /*6e70*/  IMAD.MOV.U32 R3, RZ, RZ, 0x1 ;  /* 0x00000001ff037424 */ /* 0x000fc600078e00ff */
[----:B------:R-:W-:-:S05]  /*6e80*/  SHF.R.S32.HI R8, RZ, 0x6, R4 ;  /* 0x00000006ff087819 */ /* 0x000fca0000011404 */
[----:B------:R-:W-:-:S07]  /*6e90*/  VIADD R9, R8, 0x1 ;  /* 0x0000000108097836 */ /* 0x000fce0000000000 */
.L_x_177:
[----:B------:R-:W-:-:S03]  /*6ea0*/  UMOV UR8, 0xffffffff ;  /* 0xffffffff00087882 */ /* 0x000fc60000000000 */
[----:B------:R-:W-:Y:S05]  /*6eb0*/  BRA.DIV UR8, `(.L_x_167) ;  /* 0x00000012080c7947 */ /* 0x000fea000b800000 */
[----:B------:R-:W-:-:S13]  /*6ec0*/  ELECT P6, URZ, PT ;  /* 0x00000000003f782f */ /* 0x000fda00038c0000 */
.L_x_189:
[----:B------:R-:W-:Y:S04]  /*6ed0*/  BSSY B1, `(.L_x_168) ;  /* 0x000004b000017945 */ /* 0x000fe80003800000 */
[----:B------:R-:W-:Y:S05]  /*6ee0*/  @!P6 BRA `(.L_x_169) ;  /* 0x000000040024e947 */ /* 0x000fea0003800000 */
[----:B------:R-:W0:Y:S02]  /*6ef0*/  LDC R4, c[0x0][0x28c] ;  /* 0x0000a300ff047b82 */ /* 0x000e240000000800 */
[----:B0-----:R-:W-:-:S13]  /*6f00*/  ISETP.GE.AND P0, PT, R4, 0x1, PT ;  /* 0x000000010400780c */ /* 0x001fda0003f06270 */
[----:B------:R-:W-:Y:S05]  /*6f10*/  @!P0 BRA `(.L_x_169) ;  /* 0x0000000400188947 */ /* 0x000fea0003800000 */
[----:B------:R-:W-:Y:S02]  /*6f20*/  IMAD.SHL.U32 R19, R19, 0x80, RZ ;  /* 0x0000008013137824 */ /* 0x000fe400078e00ff */
[----:B------:R-:W-:Y:S02]  /*6f30*/  IMAD.SHL.U32 R20, R20, 0x80, RZ ;  /* 0x0000008014147824 */ /* 0x000fe400078e00ff */
[----:B------:R-:W-:Y:S02]  /*6f40*/  IMAD.MOV.U32 R23, RZ, RZ, RZ ;  /* 0x000000ffff177224 */ /* 0x000fe400078e00ff */
[----:B------:R-:W-:Y:S02]  /*6f50*/  IMAD.U32 R24, RZ, RZ, UR4 ;  /* 0x00000004ff187e24 */ /* 0x000fe4000f8e00ff */
[----:B------:R-:W-:Y:S02]  /*6f60*/  IMAD.MOV.U32 R4, RZ, RZ, R9 ;  /* 0x000000ffff047224 */ /* 0x000fe400078e0009 */
[----:B------:R-:W-:-:S02]  /*6f70*/  IMAD.MOV.U32 R5, RZ, RZ, R3 ;  /* 0x000000ffff057224 */ /* 0x000fc400078e0003 */
[----:B------:R-:W-:Y:S02]  /*6f80*/  IMAD.MOV.U32 R6, RZ, RZ, R13 ;  /* 0x000000ffff067224 */ /* 0x000fe400078e000d */
[----:B------:R-:W-:Y:S02]  /*6f90*/  VIADD R25, R19, 0x40 ;  /* 0x0000004013197836 */ /* 0x000fe40000000000 */
[----:B------:R-:W-:-:S07]  /*6fa0*/  VIADD R26, R20, 0x40 ;  /* 0x00000040141a7836 */ /* 0x000fce0000000000 */
.L_x_172:
[----:B------:R-:W0:Y:S01]  /*6fb0*/  S2R R15, SR_CgaCtaId ;  /* 0x00000000000f7919 */ /* 0x000e220000008800 */
[----:B------:R-:W-:Y:S02]  /*6fc0*/  MOV R7, 0x400 ;  /* 0x0000040000077802 */ /* 0x000fe40000000f00 */
[----:B------:R-:W-:-:S13]  /*6fd0*/  ISETP.NE.AND P1, PT, R0, RZ, PT ;  /* 0x000000ff0000720c */ /* 0x000fda0003f25270 */
[----:B------:R-:W1:Y:S01]  /*6fe0*/  @!P1 LDC R14, c[0x0][0x500] ;  /* 0x00014000ff0e9b82 */ /* 0x000e620000000800 */
[----:B0-----:R-:W-:Y:S02]  /*6ff0*/  LEA R21, R15, R7, 0x18 ;  /* 0x000000070f157211 */ /* 0x001fe400078ec0ff */
[----:B------:R-:W-:-:S03]  /*7000*/  SHF.L.U32 R7, R5, 0x1f, RZ ;  /* 0x0000001f05077819 */ /* 0x000fc600000006ff */
[----:B------:R-:W-:-:S04]  /*7010*/  IMAD R22, R6, 0x8, R21 ;  /* 0x0000000806167824 */ /* 0x000fc800078e0215 */
[----:B------:R-:W0:Y:S02]  /*7020*/  SYNCS.PHASECHK.TRANS64.TRYWAIT P0, [R22+URZ+0x28], R7 ;  /* 0x00002807160075a7 */ /* 0x000e24000800017f */
[----:B01----:R-:W-:Y:S05]  /*7030*/  @!P0 BRA `(.L_x_170) ;  /* 0x0000000c00cc8947 */ /* 0x003fea0003800000 */
.L_x_190:
[----:B0-----:R-:W-:Y:S01]  /*7040*/  PRMT R7, R10, 0x9910, RZ ;  /* 0x000099100a077816 */ /* 0x001fe200000000ff */
[----:B------:R0:W-:Y:S03]  /*7050*/  @!P1 SYNCS.ARRIVE.TRANS64 RZ, [R22+URZ], R14 ;  /* 0x0000000e16ff99a7 */ /* 0x0001e6000800003f */
[----:B------:R-:W-:-:S13]  /*7060*/  ISETP.NE.AND P0, PT, R7, 0x2, PT ;  /* 0x000000020700780c */ /* 0x000fda0003f05270 */
[----:B0-----:R-:W-:Y:S05]  /*7070*/  @P0 BRA `(.L_x_171) ;  /* 0x0000000000040947 */ /* 0x001fea0003800000 */
[----:B------:R-:W-:Y:S01]  /*7080*/  BPT.TRAP 0x1 ;  /* 0x000000040000795c */ /* 0x000fe20000300000 */
.L_x_171:
[----:B------:R-:W-:Y:S01]  /*7090*/  IMAD R7, R6, 0x10, R15 ;  /* 0x0000001006077824 */ /* 0x000fe200078e020f */
[----:B------:R-:W-:Y:S01]  /*70a0*/  R2UR UR33, R22 ;  /* 0x00000000162172ca */ /* 0x000fe200000e0000 */
[----:B------:R-:W-:Y:S01]  /*70b0*/  VIADD R4, R4, 0xffffffff ;  /* 0xffffffff04047836 */ /* 0x000fe20000000000 */
[----:B------:R-:W-:Y:S01]  /*70c0*/  R2UR UR35, R24 ;  /* 0x00000000182372ca */ /* 0x000fe200000e0000 */
[----:B------:R-:W-:Y:S01]  /*70d0*/  IMAD.SHL.U32 R7, R7, 0x200, RZ ;  /* 0x0000020007077824 */ /* 0x000fe200078e00ff */
[----:B------:R-:W-:Y:S01]  /*70e0*/  R2UR UR36, R12 ;  /* 0x000000000c2472ca */ /* 0x000fe200000e0000 */
[----:B------:R-:W-:Y:S01]  /*70f0*/  UIADD3 UR14, UP0, UR42, 0xf0, URZ ;  /* 0x000000f02a0e7890 */ /* 0x000fe2000ff1e03f */
[----:B------:R-:W-:Y:S01]  /*7100*/  R2UR UR34, R19 ;  /* 0x00000000132272ca */ /* 0x000fe200000e0000 */
[--C-:B------:R-:W-:Y:S01]  /*7110*/  IMAD R7, R7, 0x2, R21.reuse ;  /* 0x0000000207077824 */ /* 0x100fe200078e0215 */
[----:B------:R-:W-:Y:S01]  /*7120*/  R2UR UR26, R25 ;  /* 0x00000000191a72ca */ /* 0x000fe200000e0000 */
[----:B------:R-:W-:Y:S01]  /*7130*/  IMAD R21, R6, 0x4000, R21 ;  /* 0x0000400006157824 */ /* 0x000fe200078e0215 */
[----:B------:R-:W-:Y:S01]  /*7140*/  R2UR UR19, R23 ;  /* 0x00000000171372ca */ /* 0x000fe200000e0000 */
[----:B------:R-:W-:Y:S01]  /*7150*/  UIADD3 UR22, UP1, UR42, 0x1f0, URZ ;  /* 0x000001f02a167890 */ /* 0x000fe2000ff3e03f */
[----:B------:R-:W-:Y:S01]  /*7160*/  R2UR UR24, R7 ;  /* 0x00000000071872ca */ /* 0x000fe200000e0000 */
[----:B------:R-:W-:Y:S01]  /*7170*/  UIADD3.X UR15, URZ, UR43, URZ, UP0, !UPT ;  /* 0x0000002b3f0f7290 */ /* 0x000fe200087fe43f */
[----:B------:R-:W-:Y:S01]  /*7180*/  R2UR UR8, R21 ;  /* 0x00000000150872ca */ /* 0x000fe200000e0000 */
[----:B------:R-:W-:Y:S01]  /*7190*/  UIADD3.X UR23, URZ, UR43, URZ, UP1, !UPT ;  /* 0x0000002b3f177290 */ /* 0x000fe20008ffe43f */
[----:B------:R-:W-:Y:S01]  /*71a0*/  R2UR UR18, R20 ;  /* 0x00000000141272ca */ /* 0x000fe200000e0000 */
[----:B------:R-:W-:Y:S01]  /*71b0*/  VIADD R6, R6, 0x1 ;  /* 0x0000000106067836 */ /* 0x000fe20000000000 */
[----:B------:R-:W-:Y:S01]  /*71c0*/  R2UR UR10, R26 ;  /* 0x000000001a0a72ca */ /* 0x000fe200000e0000 */
[----:B------:R-:W-:Y:S01]  /*71d0*/  UMOV UR13, 0xff0000 ;  /* 0x00ff0000000d7882 */ /* 0x000fe20000000000 */
[----:B------:R-:W-:Y:S01]  /*71e0*/  ISETP.GT.AND P1, PT, R4, 0x1, PT ;  /* 0x000000010400780c */ /* 0x000fe20003f24270 */
[----:B------:R-:W-:Y:S01]  /*71f0*/  UMOV UR30, 0x0 ;  /* 0x00000000001e7882 */ /* 0x000fe20000000000 */
[----:B------:R-:W-:Y:S01]  /*7200*/  UMOV UR31, 0x10000000 ;  /* 0x10000000001f7882 */ /* 0x000fe20000000000 */
[----:B------:R-:W-:Y:S01]  /*7210*/  ISETP.NE.AND P0, PT, R6, 0x5, PT ;  /* 0x000000050600780c */ /* 0x000fe20003f05270 */
[----:B------:R-:W-:Y:S01]  /*7220*/  UMOV UR25, UR33 ;  /* 0x0000002100197c82 */ /* 0x000fe20008000000 */
[----:B------:R-:W-:Y:S01]  /*7230*/  UIADD3 UR32, UR24, 0x100, URZ ;  /* 0x0000010018207890 */ /* 0x000fe2000fffe03f */
[----:B------:R-:W-:Y:S01]  /*7240*/  VIADD R23, R23, 0x40 ;  /* 0x0000004017177836 */ /* 0x000fe20000000000 */
[----:B------:R-:W-:Y:S01]  /*7250*/  UIADD3 UR24, UR24, 0x2100, URZ ;  /* 0x0000210018187890 */ /* 0x000fe2000fffe03f */
[----:B------:R-:W-:Y:S01]  /*7260*/  SEL R14, RZ, 0x1, P0 ;  /* 0x00000001ff0e7807 */ /* 0x000fe20000000000 */
[----:B------:R-:W-:Y:S01]  /*7270*/  UIADD3 UR16, UR8, 0x14100, URZ ;  /* 0x0001410008107890 */ /* 0x000fe2000fffe03f */
[----:B------:R-:W-:Y:S01]  /*7280*/  VIADD R24, R24, 0x40 ;  /* 0x0000004018187836 */ /* 0x000fe20000000000 */
[----:B------:R-:W-:Y:S01]  /*7290*/  UIADD3 UR8, UR8, 0x16100, URZ ;  /* 0x0001610008087890 */ /* 0x000fe2000fffe03f */
[----:B------:R-:W-:Y:S01]  /*72a0*/  LOP3.LUT R5, R5, R14, RZ, 0x3c, !PT ;  /* 0x0000000e05057212 */ /* 0x000fe200078e3cff */
[----:B------:R-:W-:Y:S01]  /*72b0*/  UMOV UR27, UR35 ;  /* 0x00000023001b7c82 */ /* 0x000fe20008000000 */
[----:B------:R-:W-:Y:S01]  /*72c0*/  UMOV UR28, UR36 ;  /* 0x00000024001c7c82 */ /* 0x000fe20008000000 */
[----:B------:R0:W-:Y:S01]  /*72d0*/  UTMALDG.3D.MULTICAST [UR32], [UR14], UR13, desc[UR30] ;  /* 0x00001e200e0073b4 */ /* 0x0001e2000801180d */
[----:B------:R-:W-:Y:S01]  /*72e0*/  UMOV UR17, UR33 ;  /* 0x0000002100117c82 */ /* 0x000fe20008000000 */
[----:B------:R-:W-:Y:S01]  /*72f0*/  UMOV UR20, UR36 ;  /* 0x0000002400147c82 */ /* 0x000fe20008000000 */
[----:B------:R-:W-:Y:S01]  /*7300*/  UMOV UR9, UR33 ;  /* 0x0000002100097c82 */ /* 0x000fe20008000000 */
[----:B------:R-:W-:Y:S01]  /*7310*/  UMOV UR11, UR19 ;  /* 0x00000013000b7c82 */ /* 0x000fe20008000000 */
[----:B------:R-:W-:Y:S01]  /*7320*/  UMOV UR12, UR36 ;  /* 0x00000024000c7c82 */ /* 0x000fe20008000000 */
[----:B------:R-:W-:Y:S01]  /*7330*/  SEL R6, R6, RZ, P0 ;  /* 0x000000ff06067207 */ /* 0x000fe20000000000 */
[----:B------:R0:W-:Y:S01]  /*7340*/  UTMALDG.3D.MULTICAST [UR24], [UR14], UR13, desc[UR30] ;  /* 0x00001e180e0073b4 */ /* 0x0001e2000801180d */
[----:B------:R0:W-:Y:S01]  /*7350*/  UTMALDG.3D [UR16], [UR22], desc[UR30] ;  /* 0x00001e10160075b4 */ /* 0x0001e20008011000 */
[----:B------:R0:W-:Y:S02]  /*7360*/  UTMALDG.3D [UR8], [UR22], desc[UR30] ;  /* 0x00001e08160075b4 */ /* 0x0001e40008011000 */
[----:B0-----:R-:W-:Y:S05]  /*7370*/  @P1 BRA `(.L_x_172) ;  /* 0xfffffffc000c1947 */ /* 0x001fea000383ffff */
.L_x_169:
[----:B------:R-:W-:Y:S05]  /*7380*/  BSYNC B1 ;  /* 0x0000000000017941 */ /* 0x000fea0003800000 */
.L_x_168:
[----:B------:R-:W-:Y:S01]  /*7390*/  LOP3.LUT P1, RZ, R11, 0xff, RZ, 0xc0, !PT ;  /* 0x000000ff0bff7812 */ /* 0x000fe2000782c0ff */
[C---:B------:R-:W-:Y:S01]  /*73a0*/  IMAD.IADD R13, R8.reuse, 0x1, R13 ;  /* 0x00000001080d7824 */ /* 0x040fe200078e020d */
[----:B------:R-:W-:Y:S01]  /*73b0*/  ULDC.64 UR8, c[0x0][0x650] ;  /* 0x0001940000087ab9 */ /* 0x000fe20000000a00 */
[C---:B------:R-:W-:Y:S01]  /*73c0*/  ISETP.GE.U32.AND P2, PT, R8.reuse, 0x5, PT ;  /* 0x000000050800780c */ /* 0x040fe20003f46070 */
[----:B------:R-:W-:Y:S01]  /*73d0*/  BSSY B1, `(.L_x_173) ;  /* 0x000006b000017945 */ /* 0x000fe20003800000 */
[----:B------:R-:W-:Y:S01]  /*73e0*/  IMAD.MOV.U32 R19, RZ, RZ, -0x1 ;  /* 0xffffffffff137424 */ /* 0x000fe200078e00ff */
[----:B------:R-:W-:Y:S01]  /*73f0*/  ISETP.GT.U32.AND P0, PT, R13, 0x4, PT ;  /* 0x000000040d00780c */ /* 0x000fe20003f04070 */
[----:B------:R-:W-:Y:S01]  /*7400*/  IMAD.MOV.U32 R20, RZ, RZ, -0x1 ;  /* 0xffffffffff147424 */ /* 0x000fe200078e00ff */
[----:B------:R-:W-:Y:S01]  /*7410*/  PRMT R11, RZ, 0x7610, R11 ;  /* 0x00007610ff0b7816 */ /* 0x000fe2000000000b */
[----:B------:R-:W-:Y:S01]  /*7420*/  IMAD.MOV.U32 R12, RZ, RZ, -0x1 ;  /* 0xffffffffff0c7424 */ /* 0x000fe200078e00ff */
[----:B------:R-:W-:-:S03]  /*7430*/  ISETP.LT.U32.AND P0, PT, R8, 0x5, P0 ;  /* 0x000000050800780c */ /* 0x000fc60000701070 */
[----:B------:R-:W0:Y:S01]  /*7440*/  @P1 S2R R5, SR_CgaCtaId ;  /* 0x0000000000051919 */ /* 0x000e220000008800 */
[----:B------:R-:W-:-:S04]  /*7450*/  @P1 MOV R4, 0x400 ;  /* 0x0000040000041802 */ /* 0x000fc80000000f00 */
[----:B0-----:R-:W-:Y:S01]  /*7460*/  @P1 LEA R6, R5, R4, 0x18 ;  /* 0x0000000405061211 */ /* 0x001fe200078ec0ff */
[----:B------:R-:W-:Y:S01]  /*7470*/  IMAD.WIDE.U32 R4, R13, -0x33333333, RZ ;  /* 0xcccccccd0d047825 */ /* 0x000fe200078e00ff */
[----:B------:R-:W-:Y:S02]  /*7480*/  SEL R4, RZ, 0x1, !P0 ;  /* 0x00000001ff047807 */ /* 0x000fe40004000000 */
[----:B------:R0:W-:Y:S01]  /*7490*/  @P1 SYNCS.ARRIVE.TRANS64.A1T0 RZ, [R6+URZ+0x68], RZ ;  /* 0x000068ff06ff19a7 */ /* 0x0001e2000810003f */
[----:B------:R-:W-:Y:S02]  /*74a0*/  IADD3 R16, P1, R16, UR38, RZ ;  /* 0x0000002610107c10 */ /* 0x000fe4000ff3e0ff */
[----:B------:R-:W-:Y:S02]  /*74b0*/  LOP3.LUT R3, R3, R4, RZ, 0x3c, !PT ;  /* 0x0000000403037212 */ /* 0x000fe400078e3cff */
[----:B------:R-:W-:Y:S02]  /*74c0*/  IADD3.X R17, R17, UR41, RZ, P1, !PT ;  /* 0x0000002911117c10 */ /* 0x000fe40008ffe4ff */
[----:B------:R-:W-:-:S02]  /*74d0*/  ISETP.GE.U32.AND P0, PT, R16, UR8, PT ;  /* 0x0000000810007c0c */ /* 0x000fc4000bf06070 */
[----:B0-----:R-:W-:Y:S02]  /*74e0*/  SHF.R.U32.HI R6, RZ, 0x2, R5 ;  /* 0x00000002ff067819 */ /* 0x001fe40000011605 */
[----:B------:R-:W-:Y:S02]  /*74f0*/  ISETP.GE.U32.AND.EX P0, PT, R17, UR9, PT, P0 ;  /* 0x0000000911007c0c */ /* 0x000fe4000bf06100 */
[----:B------:R-:W-:Y:S01]  /*7500*/  @P2 LOP3.LUT R3, R3, 0x1, R6, 0x78, !PT ;  /* 0x0000000103032812 */ /* 0x000fe200078e7806 */
[----:B------:R-:W-:Y:S01]  /*7510*/  IMAD R13, R6, -0x5, R13 ;  /* 0xfffffffb060d7824 */ /* 0x000fe200078e020d */
[----:B------:R-:W-:-:S09]  /*7520*/  PRMT R4, RZ, 0x7610, R4 ;  /* 0x00007610ff047816 */ /* 0x000fd20000000004 */
[----:B------:R-:W-:Y:S05]  /*7530*/  @P0 BRA `(.L_x_174) ;  /* 0x0000000400500947 */ /* 0x000fea0003800000 */
[----:B------:R-:W0:Y:S01]  /*7540*/  S2R R15, SR_CTAID.X ;  /* 0x00000000000f7919 */ /* 0x000e220000002500 */
[----:B------:R-:W-:Y:S01]  /*7550*/  ULDC.64 UR8, c[0x0][0x628] ;  /* 0x00018a0000087ab9 */ /* 0x000fe20000000a00 */
[----:B------:R-:W1:Y:S01]  /*7560*/  LDC R20, c[0x0][0x144] ;  /* 0x00005100ff147b82 */ /* 0x000e620000000800 */
[----:B------:R-:W-:Y:S01]  /*7570*/  ISETP.NE.U32.AND P0, PT, RZ, UR8, PT ;  /* 0x00000008ff007c0c */ /* 0x000fe2000bf05070 */
[----:B------:R-:W2:Y:S01]  /*7580*/  S2R R12, SR_CTAID.Y ;  /* 0x00000000000c7919 */ /* 0x000ea20000002600 */
[----:B------:R-:W-:Y:S01]  /*7590*/  ULDC UR10, c[0x0][0x150] ;  /* 0x00005400000a7ab9 */ /* 0x000fe20000000800 */
[----:B------:R-:W-:Y:S01]  /*75a0*/  ULDC UR11, c[0x0][0x630] ;  /* 0x00018c00000b7ab9 */ /* 0x000fe20000000800 */
[----:B------:R-:W-:Y:S01]  /*75b0*/  ISETP.NE.AND.EX P0, PT, RZ, UR9, PT, P0 ;  /* 0x00000009ff007c0c */ /* 0x000fe2000bf05300 */
[----:B------:R-:W-:Y:S01]  /*75c0*/  IMAD.MOV.U32 R4, RZ, RZ, R16 ;  /* 0x000000ffff047224 */ /* 0x000fe200078e0010 */
[----:B0-----:R-:W-:-:S05]  /*75d0*/  I2FP.F32.U32 R5, R15 ;  /* 0x0000000f00057245 */ /* 0x001fca0000201000 */
[----:B------:R-:W-:Y:S01]  /*75e0*/  FMUL R21, R5, UR10 ;  /* 0x0000000a05157c20 */ /* 0x000fe20008400000 */
[----:B------:R-:W-:-:S05]  /*75f0*/  IMAD.MOV.U32 R5, RZ, RZ, R17 ;  /* 0x000000ffff057224 */ /* 0x000fca00078e0011 */
[----:B--2---:R-:W-:Y:S05]  /*7600*/  @!P0 BRA `(.L_x_175) ;  /* 0x0000000000288947 */ /* 0x004fea0003800000 */
[----:B------:R-:W-:Y:S02]  /*7610*/  ULDC UR10, c[0x0][0x634] ;  /* 0x00018d00000a7ab9 */ /* 0x000fe40000000800 */
[----:B------:R-:W-:-:S05]  /*7620*/  IADD3 R5, P0, R16, UR10, RZ ;  /* 0x0000000a10057c10 */ /* 0x000fca000ff1e0ff */
[----:B------:R-:W-:-:S04]  /*7630*/  IMAD.X R19, RZ, RZ, R17, P0 ;  /* 0x000000ffff137224 */ /* 0x000fc800000e0611 */
[----:B------:R-:W-:-:S04]  /*7640*/  IMAD.WIDE.U32 R6, R19, UR8, RZ ;  /* 0x0000000813067c25 */ /* 0x000fc8000f8e00ff */
[----:B------:R-:W-:-:S04]  /*7650*/  IMAD.WIDE.U32 R6, P0, R5, UR9, R6 ;  /* 0x0000000905067c25 */ /* 0x000fc8000f800006 */
[----:B------:R-:W-:-:S04]  /*7660*/  IMAD.WIDE.U32 R4, R5, UR8, RZ ;  /* 0x0000000805047c25 */ /* 0x000fc8000f8e00ff */
[----:B------:R-:W-:Y:S01]  /*7670*/  IMAD.MOV.U32 R4, RZ, RZ, R7 ;  /* 0x000000ffff047224 */ /* 0x000fe200078e0007 */
[----:B------:R-:W-:Y:S01]  /*7680*/  IADD3 RZ, P1, R5, R6, RZ ;  /* 0x0000000605ff7210 */ /* 0x000fe20007f3e0ff */
[----:B------:R-:W-:-:S04]  /*7690*/  IMAD.X R5, RZ, RZ, RZ, P0 ;  /* 0x000000ffff057224 */ /* 0x000fc800000e06ff */
[----:B------:R-:W-:-:S08]  /*76a0*/  IMAD.WIDE.U32.X R4, R19, UR9, R4, P1 ;  /* 0x0000000913047c25 */ /* 0x000fd000088e0404 */
.L_x_175:
[--C-:B------:R-:W-:Y:S01]  /*76b0*/  SHF.R.U64 R14, R4, UR11, R5.reuse ;  /* 0x0000000b040e7c19 */ /* 0x100fe20008001205 */
[----:B------:R-:W0:Y:S01]  /*76c0*/  F2I.U32.TRUNC.NTZ R21, R21 ;  /* 0x0000001500157305 */ /* 0x000e22000020f000 */
[----:B------:R-:W-:Y:S01]  /*76d0*/  SHF.R.U32.HI R4, RZ, UR11, R5 ;  /* 0x0000000bff047c19 */ /* 0x000fe20008011605 */
[----:B------:R-:W-:Y:S01]  /*76e0*/  ULDC.64 UR8, c[0x0][0x620] ;  /* 0x0001880000087ab9 */ /* 0x000fe20000000a00 */
[----:B------:R-:W-:Y:S01]  /*76f0*/  IADD3 R7, P0, RZ, -R14, RZ ;  /* 0x8000000eff077210 */ /* 0x000fe20007f1e0ff */
[----:B------:R-:W-:-:S04]  /*7700*/  ULDC.64 UR10, c[0x0][0x640] ;  /* 0x00019000000a7ab9 */ /* 0x000fc80000000a00 */
[----:B------:R-:W-:Y:S01]  /*7710*/  IMAD.X R4, RZ, RZ, ~R4, P0 ;  /* 0x000000ffff047224 */ /* 0x000fe200000e0e04 */
[----:B------:R-:W-:-:S03]  /*7720*/  ISETP.NE.U32.AND P0, PT, RZ, UR10, PT ;  /* 0x0000000aff007c0c */ /* 0x000fc6000bf05070 */
[----:B------:R-:W-:Y:S01]  /*7730*/  IMAD R6, R4, UR8, RZ ;  /* 0x0000000804067c24 */ /* 0x000fe2000f8e02ff */
[----:B------:R-:W-:Y:S01]  /*7740*/  ISETP.NE.AND.EX P0, PT, RZ, UR11, PT, P0 ;  /* 0x0000000bff007c0c */ /* 0x000fe2000bf05300 */
[----:B------:R-:W-:Y:S01]  /*7750*/  IMAD.WIDE.U32 R4, R7, UR8, R16 ;  /* 0x0000000807047c25 */ /* 0x000fe2000f8e0010 */
[----:B------:R-:W-:-:S03]  /*7760*/  ULDC UR8, c[0x0][0x618] ;  /* 0x0001860000087ab9 */ /* 0x000fc60000000800 */
[----:B------:R-:W-:Y:S01]  /*7770*/  IMAD R7, R7, UR9, R6 ;  /* 0x0000000907077c24 */ /* 0x000fe2000f8e0206 */
[----:B------:R-:W-:Y:S01]  /*7780*/  ULDC UR9, c[0x0][0x154] ;  /* 0x0000550000097ab9 */ /* 0x000fe20000000800 */
[----:B0-----:R-:W-:Y:S02]  /*7790*/  IMAD.MOV R6, RZ, RZ, -R21 ;  /* 0x000000ffff067224 */ /* 0x001fe400078e0a15 */
[----:B------:R-:W0:Y:S01]  /*77a0*/  LDC R21, c[0x0][0x148] ;  /* 0x00005200ff157b82 */ /* 0x000e220000000800 */
[----:B------:R-:W-:Y:S02]  /*77b0*/  IMAD.IADD R5, R5, 0x1, R7 ;  /* 0x0000000105057824 */ /* 0x000fe400078e0207 */
[----:B-1----:R-:W-:Y:S01]  /*77c0*/  IMAD R15, R20, R6, R15 ;  /* 0x00000006140f7224 */ /* 0x002fe200078e020f */
[----:B------:R-:W-:Y:S02]  /*77d0*/  I2FP.F32.U32 R6, R12 ;  /* 0x0000000c00067245 */ /* 0x000fe40000201000 */
[----:B------:R-:W-:-:S02]  /*77e0*/  SHF.R.U64 R19, R4, UR8, R5 ;  /* 0x0000000804137c19 */ /* 0x000fc40008001205 */
[----:B------:R-:W-:Y:S01]  /*77f0*/  SHF.R.U32.HI R4, RZ, UR8, R5 ;  /* 0x00000008ff047c19 */ /* 0x000fe20008011605 */
[----:B------:R-:W-:Y:S01]  /*7800*/  FMUL R6, R6, UR9 ;  /* 0x0000000906067c20 */ /* 0x000fe20008400000 */
[----:B------:R-:W-:Y:S02]  /*7810*/  ULDC UR8, c[0x0][0x608] ;  /* 0x0001820000087ab9 */ /* 0x000fe40000000800 */
[--C-:B------:R-:W-:Y:S01]  /*7820*/  SHF.R.U64 R22, R19, UR8, R4.reuse ;  /* 0x0000000813167c19 */ /* 0x100fe20008001204 */
[----:B------:R1:W2:Y:S01]  /*7830*/  F2I.U32.TRUNC.NTZ R24, R6 ;  /* 0x0000000600187305 */ /* 0x0002a2000020f000 */
[----:B------:R-:W-:Y:S01]  /*7840*/  SHF.R.U32.HI R5, RZ, UR8, R4 ;  /* 0x00000008ff057c19 */ /* 0x000fe20008011604 */
[----:B------:R-:W-:-:S03]  /*7850*/  ULDC UR8, c[0x0][0x658] ;  /* 0x0001960000087ab9 */ /* 0x000fc60000000800 */
[--C-:B------:R-:W-:Y:S02]  /*7860*/  SHF.R.U64 R20, R22, UR8, R5.reuse ;  /* 0x0000000816147c19 */ /* 0x100fe40008001205 */
[----:B------:R-:W-:-:S03]  /*7870*/  SHF.R.U32.HI R23, RZ, UR8, R5 ;  /* 0x00000008ff177c19 */ /* 0x000fc60008011605 */
[----:B------:R-:W-:Y:S02]  /*7880*/  IMAD.MOV.U32 R4, RZ, RZ, R20 ;  /* 0x000000ffff047224 */ /* 0x000fe400078e0014 */
[----:B------:R-:W-:Y:S01]  /*7890*/  IMAD.MOV.U32 R5, RZ, RZ, R23 ;  /* 0x000000ffff057224 */ /* 0x000fe200078e0017 */
[----:B-1----:R-:W-:Y:S06]  /*78a0*/  @!P0 BRA `(.L_x_176) ;  /* 0x0000000000288947 */ /* 0x002fec0003800000 */
        /* <DEDUP_REMOVED lines=10> */
.L_x_176:
[----:B------:R-:W-:Y:S01]  /*7950*/  ISETP.NE.AND P0, PT, R2, 0x1, PT ;  /* 0x000000010200780c */ /* 0x000fe20003f05270 */
[----:B------:R-:W-:Y:S01]  /*7960*/  ULDC UR8, c[0x0][0x648] ;  /* 0x0001920000087ab9 */ /* 0x000fe20000000800 */
[----:B------:R-:W-:Y:S01]  /*7970*/  LOP3.LUT R22, R22, UR7, RZ, 0xc0, !PT ;  /* 0x0000000716167c12 */ /* 0x000fe2000f8ec0ff */
[----:B--2---:R-:W-:Y:S01]  /*7980*/  IMAD.MOV R24, RZ, RZ, -R24 ;  /* 0x000000ffff187224 */ /* 0x004fe200078e0a18 */
[----:B------:R-:W-:Y:S01]  /*7990*/  SHF.R.U64 R5, R4, UR8, R5 ;  /* 0x0000000804057c19 */ /* 0x000fe20008001205 */
[----:B------:R-:W-:Y:S01]  /*79a0*/  ULDC UR8, c[0x0][0x638] ;  /* 0x00018e0000087ab9 */ /* 0x000fe20000000800 */
[----:B------:R-:W-:Y:S01]  /*79b0*/  LOP3.LUT R19, R19, UR5, RZ, 0xc0, !PT ;  /* 0x0000000513137c12 */ /* 0x000fe2000f8ec0ff */
[----:B------:R-:W-:Y:S01]  /*79c0*/  ULDC UR9, c[0x0][0x610] ;  /* 0x0001840000097ab9 */ /* 0x000fe20000000800 */
[----:B------:R-:W-:Y:S02]  /*79d0*/  IMAD.MOV.U32 R4, RZ, RZ, 0x1 ;  /* 0x00000001ff047424 */ /* 0x000fe400078e00ff */
[----:B------:R-:W-:-:S02]  /*79e0*/  IMAD.MOV R7, RZ, RZ, -R5 ;  /* 0x000000ffff077224 */ /* 0x000fc400078e0a05 */
[----:B------:R-:W-:Y:S02]  /*79f0*/  IMAD R22, R5, UR6, R22 ;  /* 0x0000000605167c24 */ /* 0x000fe4000f8e0216 */
[----:B0-----:R-:W-:Y:S02]  /*7a00*/  @P0 IMAD R15, R21, R24, R12 ;  /* 0x00000018150f0224 */ /* 0x001fe400078e020c */
[----:B------:R-:W-:Y:S01]  /*7a10*/  IMAD R20, R7, UR8, R20 ;  /* 0x0000000807147c24 */ /* 0x000fe2000f8e0214 */
[----:B------:R-:W-:Y:S01]  /*7a20*/  ULDC UR8, c[0x0][0x600] ;  /* 0x0001800000087ab9 */ /* 0x000fe20000000800 */
[----:B------:R-:W-:Y:S02]  /*7a30*/  IMAD R15, R22, UR9, R15 ;  /* 0x00000009160f7c24 */ /* 0x000fe4000f8e020f */
[----:B------:R-:W-:Y:S02]  /*7a40*/  IMAD R6, R20, UR8, R19 ;  /* 0x0000000814067c24 */ /* 0x000fe4000f8e0213 */
[----:B------:R-:W-:-:S03]  /*7a50*/  IMAD.MOV.U32 R12, RZ, RZ, R14 ;  /* 0x000000ffff0c7224 */ /* 0x000fc600078e000e */
[----:B------:R-:W-:Y:S02]  /*7a60*/  SEL R20, R6, R15, !P0 ;  /* 0x0000000f06147207 */ /* 0x000fe40004000000 */
[----:B------:R-:W-:-:S07]  /*7a70*/  SEL R19, R15, R6, !P0 ;  /* 0x000000060f137207 */ /* 0x000fce0004000000 */
.L_x_174:
[----:B------:R-:W-:Y:S05]  /*7a80*/  BSYNC B1 ;  /* 0x0000000000017941 */ /* 0x000fea0003800000 */
.L_x_173:
[----:B------:R-:W-:-:S13]  /*7a90*/  LOP3.LUT P0, RZ, R4, 0xff, RZ, 0xc0, !PT ;  /* 0x000000ff04ff7812 */ /* 0x000fda000780c0ff */
[----:B------:R-:W-:Y:S05]  /*7aa0*/  @P0 BRA `(.L_x_177) ;  /* 0xfffffff000fc0947 */ /* 0x000fea000383ffff */
[----:B------:R-:W-:Y:S05]  /*7ab0*/  BSYNC B0 ;  /* 0x0000000000007941 */ /* 0x000fea0003800000 */
.L_x_166:
[----:B------:R-:W-:-:S03]  /*7ac0*/  UMOV UR8, 0xffffffff ;  /* 0xffffffff00087882 */ /* 0x000fc60000000000 */
[----:B------:R-:W-:Y:S05]  /*7ad0*/  BRA.DIV UR8, `(.L_x_178) ;  /* 0x0000000608387947 */ /* 0x000fea000b800000 */
[----:B------:R-:W-:-:S13]  /*7ae0*/  ELECT P6, URZ, PT ;  /* 0x00000000003f782f */ /* 0x000fda00038c0000 */
.L_x_193:
[----:B------:R-:W-:Y:S04]  /*7af0*/  BSSY B0, `(.L_x_179) ;  /* 0x0000034000007945 */ /* 0x000fe80003800000 */
[----:B------:R-:W-:Y:S05]  /*7b00*/  @!P6 BRA `(.L_x_180) ;  /* 0x0000000000c8e947 */ /* 0x000fea0003800000 */
[----:B------:R-:W-:-:S04]  /*7b10*/  LOP3.LUT R18, R18, 0x2, RZ, 0xfc, !PT ;  /* 0x0000000212127812 */ /* 0x000fc800078efcff */
[----:B------:R-:W-:-:S13]  /*7b20*/  ISETP.NE.AND P0, PT, R18, 0x3, PT ;  /* 0x000000031200780c */ /* 0x000fda0003f05270 */
[----:B------:R-:W-:Y:S05]  /*7b30*/  @!P0 BRA `(.L_x_181) ;  /* 0x0000000000048947 */ /* 0x000fea0003800000 */
[----:B------:R-:W-:Y:S01]  /*7b40*/  BPT.TRAP 0x1 ;  /* 0x000000040000795c */ /* 0x000fe20000300000 */
.L_x_181:
[----:B------:R-:W0:Y:S01]  /*7b50*/  S2R R5, SR_CgaCtaId ;  /* 0x0000000000057919 */ /* 0x000e220000008800 */
[----:B------:R-:W-:Y:S02]  /*7b60*/  MOV R0, 0x400 ;  /* 0x0000040000007802 */ /* 0x000fe40000000f00 */
[----:B------:R-:W-:Y:S02]  /*7b70*/  SHF.L.U32 R4, R3, 0x1f, RZ ;  /* 0x0000001f03047819 */ /* 0x000fe400000006ff */
[----:B0-----:R-:W-:-:S05]  /*7b80*/  LEA R0, R5, R0, 0x18 ;  /* 0x0000000005007211 */ /* 0x001fca00078ec0ff */
[----:B------:R-:W-:-:S04]  /*7b90*/  VIADD R0, R0, 0x28 ;  /* 0x0000002800007836 */ /* 0x000fc80000000000 */
[C---:B------:R-:W-:Y:S02]  /*7ba0*/  IMAD R7, R13.reuse, 0x8, R0 ;  /* 0x000000080d077824 */ /* 0x040fe400078e0200 */
[----:B------:R-:W-:Y:S02]  /*7bb0*/  VIADD R13, R13, 0x1 ;  /* 0x000000010d0d7836 */ /* 0x000fe40000000000 */
[----:B------:R-:W0:Y:S03]  /*7bc0*/  SYNCS.PHASECHK.TRANS64.TRYWAIT P0, [R7+URZ], R4 ;  /* 0x00000004070075a7 */ /* 0x000e26000800017f */
[----:B------:R-:W-:-:S04]  /*7bd0*/  ISETP.NE.AND P1, PT, R13, 0x5, PT ;  /* 0x000000050d00780c */ /* 0x000fc80003f25270 */
[----:B------:R-:W-:Y:S02]  /*7be0*/  SEL R2, RZ, 0x1, P1 ;  /* 0x00000001ff027807 */ /* 0x000fe40000800000 */
[----:B------:R-:W-:Y:S02]  /*7bf0*/  SEL R13, R13, RZ, P1 ;  /* 0x000000ff0d0d7207 */ /* 0x000fe40000800000 */
[----:B------:R-:W-:-:S03]  /*7c00*/  LOP3.LUT R6, R3, R2, RZ, 0x3c, !PT ;  /* 0x0000000203067212 */ /* 0x000fc600078e3cff */
[----:B------:R-:W-:Y:S01]  /*7c10*/  IMAD R8, R13, 0x8, R0 ;  /* 0x000000080d087824 */ /* 0x000fe200078e0200 */
[----:B------:R-:W-:Y:S01]  /*7c20*/  SHF.L.U32 R5, R6, 0x1f, RZ ;  /* 0x0000001f06057819 */ /* 0x000fe200000006ff */
[----:B0-----:R-:W-:Y:S06]  /*7c30*/  @!P0 BRA `(.L_x_182) ;  /* 0x0000000400008947 */ /* 0x001fec0003800000 */
.L_x_194:
[----:B------:R-:W1:Y:S01]  /*7c40*/  SYNCS.PHASECHK.TRANS64.TRYWAIT P0, [R8+URZ], R5 ;  /* 0x00000005080075a7 */ /* 0x000e62000800017f */
[----:B------:R-:W-:-:S05]  /*7c50*/  VIADD R2, R13, 0x1 ;  /* 0x000000010d027836 */ /* 0x000fca0000000000 */
[----:B------:R-:W-:-:S04]  /*7c60*/  ISETP.NE.AND P1, PT, R2, 0x5, PT ;  /* 0x000000050200780c */ /* 0x000fc80003f25270 */
[----:B------:R-:W-:Y:S02]  /*7c70*/  SEL R3, RZ, 0x1, P1 ;  /* 0x00000001ff037807 */ /* 0x000fe40000800000 */
[----:B0-----:R-:W-:Y:S02]  /*7c80*/  SEL R7, R2, RZ, P1 ;  /* 0x000000ff02077207 */ /* 0x001fe40000800000 */
[----:B------:R-:W-:-:S03]  /*7c90*/  LOP3.LUT R6, R6, R3, RZ, 0x3c, !PT ;  /* 0x0000000306067212 */ /* 0x000fc600078e3cff */
[----:B------:R-:W-:Y:S01]  /*7ca0*/  IMAD R9, R7, 0x8, R0 ;  /* 0x0000000807097824 */ /* 0x000fe200078e0200 */
[----:B------:R-:W-:Y:S01]  /*7cb0*/  SHF.L.U32 R4, R6, 0x1f, RZ ;  /* 0x0000001f06047819 */ /* 0x000fe200000006ff */
[----:B-1----:R-:W-:Y:S06]  /*7cc0*/  @!P0 BRA `(.L_x_183) ;  /* 0x0000000000f08947 */ /* 0x002fec0003800000 */
.L_x_195:
[----:B------:R-:W1:Y:S01]  /*7cd0*/  SYNCS.PHASECHK.TRANS64.TRYWAIT P0, [R9+URZ], R4 ;  /* 0x00000004090075a7 */ /* 0x000e62000800017f */
[----:B------:R-:W-:-:S05]  /*7ce0*/  VIADD R2, R7, 0x1 ;  /* 0x0000000107027836 */ /* 0x000fca0000000000 */
[----:B------:R-:W-:-:S04]  /*7cf0*/  ISETP.NE.AND P1, PT, R2, 0x5, PT ;  /* 0x000000050200780c */ /* 0x000fc80003f25270 */
[----:B------:R-:W-:Y:S02]  /*7d00*/  SEL R3, RZ, 0x1, P1 ;  /* 0x00000001ff037807 */ /* 0x000fe40000800000 */
[----:B------:R-:W-:Y:S02]  /*7d10*/  SEL R7, R2, RZ, P1 ;  /* 0x000000ff02077207 */ /* 0x000fe40000800000 */
[----:B------:R-:W-:-:S03]  /*7d20*/  LOP3.LUT R11, R6, R3, RZ, 0x3c, !PT ;  /* 0x00000003060b7212 */ /* 0x000fc600078e3cff */
[----:B------:R-:W-:Y:S01]  /*7d30*/  IMAD R6, R7, 0x8, R0 ;  /* 0x0000000807067824 */ /* 0x000fe200078e0200 */
[----:B0-----:R-:W-:Y:S01]  /*7d40*/  SHF.L.U32 R5, R11, 0x1f, RZ ;  /* 0x0000001f0b057819 */ /* 0x001fe200000006ff */
[----:B-1----:R-:W-:Y:S06]  /*7d50*/  @!P0 BRA `(.L_x_184) ;  /* 0x0000000000e08947 */ /* 0x002fec0003800000 */
.L_x_196:
[----:B------:R-:W1:Y:S01]  /*7d60*/  SYNCS.PHASECHK.TRANS64.TRYWAIT P0, [R6+URZ], R5 ;  /* 0x00000005060075a7 */ /* 0x000e62000800017f */
[----:B------:R-:W-:-:S05]  /*7d70*/  VIADD R2, R7, 0x1 ;  /* 0x0000000107027836 */ /* 0x000fca0000000000 */
[----:B------:R-:W-:-:S04]  /*7d80*/  ISETP.NE.AND P1, PT, R2, 0x5, PT ;  /* 0x000000050200780c */ /* 0x000fc80003f25270 */
[----:B0-----:R-:W-:Y:S02]  /*7d90*/  SEL R4, RZ, 0x1, P1 ;  /* 0x00000001ff047807 */ /* 0x001fe40000800000 */
[----:B------:R-:W-:Y:S02]  /*7da0*/  SEL R3, R2, RZ, P1 ;  /* 0x000000ff02037207 */ /* 0x000fe40000800000 */
[----:B------:R-:W-:Y:S01]  /*7db0*/  LOP3.LUT R4, R11, R4, RZ, 0x3c, !PT ;  /* 0x000000040b047212 */ /* 0x000fe200078e3cff */
[----:B-1----:R-:W-:Y:S06]  /*7dc0*/  @!P0 BRA `(.L_x_185) ;  /* 0x0000000000d88947 */ /* 0x002fec0003800000 */
.L_x_197:
[----:B------:R-:W-:Y:S01]  /*7dd0*/  IMAD R3, R3, 0x8, R0 ;  /* 0x0000000803037824 */ /* 0x000fe200078e0200 */
[----:B------:R-:W-:-:S07]  /*7de0*/  SHF.L.U32 R0, R4, 0x1f, RZ ;  /* 0x0000001f04007819 */ /* 0x000fce00000006ff */
.L_x_186:
[----:B-1----:R1:W2:Y:S02]  /*7df0*/  SYNCS.PHASECHK.TRANS64.TRYWAIT P0, [R3+URZ], R0 ;  /* 0x00000000030075a7 */ /* 0x0022a4000800017f */
[----:B--2---:R-:W-:Y:S05]  /*7e00*/  @!P0 NANOSLEEP.SYNCS 0x989680 ;  /* 0x009896800000895d */ /* 0x004fea0003900000 */
[----:B------:R-:W2:Y:S02]  /*7e10*/  @!P0 SYNCS.PHASECHK.TRANS64 P0, [R3+URZ], R0 ;  /* 0x00000000030085a7 */ /* 0x000ea4000800007f */
[----:B--2---:R-:W-:Y:S05]  /*7e20*/  @!P0 BRA `(.L_x_186) ;  /* 0xfffffffc00f08947 */ /* 0x004fea000383ffff */
.L_x_180:
[----:B------:R-:W-:Y:S05]  /*7e30*/  BSYNC B0 ;  /* 0x0000000000007941 */ /* 0x000fea0003800000 */
.L_x_179:
[----:B------:R-:W-:Y:S05]  /*7e40*/  EXIT ;  /* 0x000000000000794d */ /* 0x000fea0003800000 */
.L_x_21:
[----:B-1----:R1:W2:Y:S02]  /*7e50*/  SYNCS.PHASECHK.TRANS64.TRYWAIT P1, [R3+URZ], R0 ;  /* 0x00000000030075a7 */ /* 0x0022a4000802017f */
[----:B--2---:R-:W-:Y:S05]  /*7e60*/  @!P1 NANOSLEEP.SYNCS 0x989680 ;  /* 0x009896800000995d */ /* 0x004fea0003900000 */
[----:B------:R-:W2:Y:S02]  /*7e70*/  @!P1 SYNCS.PHASECHK.TRANS64 P1, [R3+URZ], R0 ;  /* 0x00000000030095a7 */ /* 0x000ea4000802007f */
[----:B--2---:R-:W-:Y:S05]  /*7e80*/  @!P1 BRA `(.L_x_21) ;  /* 0xfffffffc00f09947 */ /* 0x004fea000383ffff */
[----:B------:R-:W-:Y:S05]  /*7e90*/  BRA `(.L_x_20) ;  /* 0xffffff98002c7947 */ /* 0x000fea000383ffff */
.L_x_26:
[----:B-1----:R1:W2:Y:S02]  /*7ea0*/  SYNCS.PHASECHK.TRANS64.TRYWAIT P1, [R5+URZ], R4 ;  /* 0x00000004050075a7 */ /* 0x0022a4000802017f */
[----:B--2---:R-:W-:Y:S05]  /*7eb0*/  @!P1 NANOSLEEP.SYNCS 0x989680 ;  /* 0x009896800000995d */ /* 0x004fea0003900000 */
[----:B------:R-:W2:Y:S02]  /*7ec0*/  @!P1 SYNCS.PHASECHK.TRANS64 P1, [R5+URZ], R4 ;  /* 0x00000004050095a7 */ /* 0x000ea4000802007f */
[----:B--2---:R-:W-:Y:S05]  /*7ed0*/  @!P1 BRA `(.L_x_26) ;  /* 0xfffffffc00f09947 */ /* 0x004fea000383ffff */
[----:B------:R-:W-:Y:S05]  /*7ee0*/  BRA `(.L_x_25) ;  /* 0xffffff9c00087947 */ /* 0x000fea000383ffff */
.L_x_167:
[----:B------:R-:W-:Y:S01]  /*7ef0*/  BSSY B1, `(.L_x_187) ;  /* 0x0000006000017945 */ /* 0x000fe20003800000 */
[----:B------:R-:W-:-:S07]  /*7f00*/  IMAD.MOV.U32 R15, RZ, RZ, -0x1 ;  /* 0xffffffffff0f7424 */ /* 0x000fce00078e00ff */
[----:B------:R-:W-:Y:S05]  /*7f10*/  WARPSYNC.COLLECTIVE R15, `(.L_x_188) ;  /* 0x000000000f0c7348 */ /* 0x000fea0003c00000 */
[----:B------:R-:W-:Y:S02]  /*7f20*/  ELECT P6, UR62, PT ;  /* 0x00000000003e782f */ /* 0x000fe400038c0000 */
[----:B------:R-:W-:Y:S01]  /*7f30*/  MOV R14, UR62 ;  /* 0x0000003e000e7c02 */ /* 0x000fe20008000f00 */
[----:B------:R-:W-:Y:S10]  /*7f40*/  ENDCOLLECTIVE ;  /* 0x000000000000791b */ /* 0x000ff40003800000 */
.L_x_188:
[----:B------:R-:W-:Y:S05]  /*7f50*/  BSYNC B1 ;  /* 0x0000000000017941 */ /* 0x000fea0003800000 */
.L_x_187:
[----:B------:R-:W-:Y:S05]  /*7f60*/  BRA `(.L_x_189) ;  /* 0xffffffec00d87947 */ /* 0x000fea000383ffff */
.L_x_170:
[----:B0-----:R0:W1:Y:S02]  /*7f70*/  SYNCS.PHASECHK.TRANS64.TRYWAIT P0, [R22+URZ+0x28], R7 ;  /* 0x00002807160075a7 */ /* 0x001064000800017f */
[----:B-1----:R-:W-:Y:S05]  /*7f80*/  @!P0 NANOSLEEP.SYNCS 0x989680 ;  /* 0x009896800000895d */ /* 0x002fea0003900000 */
[----:B------:R-:W1:Y:S02]  /*7f90*/  @!P0 SYNCS.PHASECHK.TRANS64 P0, [R22+URZ+0x28], R7 ;  /* 0x00002807160085a7 */ /* 0x000e64000800007f */
[----:B-1----:R-:W-:Y:S05]  /*7fa0*/  @!P0 BRA `(.L_x_170) ;  /* 0xfffffffc00f08947 */ /* 0x002fea000383ffff */
[----:B------:R-:W-:Y:S05]  /*7fb0*/  BRA `(.L_x_190) ;  /* 0xfffffff000207947 */ /* 0x000fea000383ffff */
.L_x_178:
[----:B------:R-:W-:Y:S01]  /*7fc0*/  BSSY B0, `(.L_x_191) ;  /* 0x0000006000007945 */ /* 0x000fe20003800000 */
[----:B------:R-:W-:-:S07]  /*7fd0*/  IMAD.MOV.U32 R15, RZ, RZ, -0x1 ;  /* 0xffffffffff0f7424 */ /* 0x000fce00078e00ff */
[----:B------:R-:W-:Y:S05]  /*7fe0*/  WARPSYNC.COLLECTIVE R15, `(.L_x_192) ;  /* 0x000000000f0c7348 */ /* 0x000fea0003c00000 */
[----:B------:R-:W-:Y:S02]  /*7ff0*/  ELECT P6, UR62, PT ;  /* 0x00000000003e782f */ /* 0x000fe400038c0000 */
[----:B------:R-:W-:Y:S01]  /*8000*/  MOV R14, UR62 ;  /* 0x0000003e000e7c02 */ /* 0x000fe20008000f00 */
[----:B------:R-:W-:Y:S10]  /*8010*/  ENDCOLLECTIVE ;  /* 0x000000000000791b */ /* 0x000ff40003800000 */
.L_x_192:
[----:B------:R-:W-:Y:S05]  /*8020*/  BSYNC B0 ;  /* 0x0000000000007941 */ /* 0x000fea0003800000 */
.L_x_191:
[----:B------:R-:W-:Y:S05]  /*8030*/  BRA `(.L_x_193) ;  /* 0xfffffff800ac7947 */ /* 0x000fea000383ffff */
.L_x_182:
[----:B0-----:R0:W1:Y:S02]  /*8040*/  SYNCS.PHASECHK.TRANS64.TRYWAIT P0, [R7+URZ], R4 ;  /* 0x00000004070075a7 */ /* 0x001064000800017f */
[----:B-1----:R-:W-:Y:S05]  /*8050*/  @!P0 NANOSLEEP.SYNCS 0x989680 ;  /* 0x009896800000895d */ /* 0x002fea0003900000 */
[----:B------:R-:W1:Y:S02]  /*8060*/  @!P0 SYNCS.PHASECHK.TRANS64 P0, [R7+URZ], R4 ;  /* 0x00000004070085a7 */ /* 0x000e64000800007f */
[----:B-1----:R-:W-:Y:S05]  /*8070*/  @!P0 BRA `(.L_x_182) ;  /* 0xfffffffc00f08947 */ /* 0x002fea000383ffff */
[----:B------:R-:W-:Y:S05]  /*8080*/  BRA `(.L_x_194) ;  /* 0xfffffff800ec7947 */ /* 0x000fea000383ffff */
.L_x_183:
[----:B0-----:R0:W1:Y:S02]  /*8090*/  SYNCS.PHASECHK.TRANS64.TRYWAIT P0, [R8+URZ], R5 ;  /* 0x00000005080075a7 */ /* 0x001064000800017f */
[----:B-1----:R-:W-:Y:S05]  /*80a0*/  @!P0 NANOSLEEP.SYNCS 0x989680 ;  /* 0x009896800000895d */ /* 0x002fea0003900000 */
[----:B------:R-:W1:Y:S02]  /*80b0*/  @!P0 SYNCS.PHASECHK.TRANS64 P0, [R8+URZ], R5 ;  /* 0x00000005080085a7 */ /* 0x000e64000800007f */
[----:B-1----:R-:W-:Y:S05]  /*80c0*/  @!P0 BRA `(.L_x_183) ;  /* 0xfffffffc00f08947 */ /* 0x002fea000383ffff */
[----:B------:R-:W-:Y:S05]  /*80d0*/  BRA `(.L_x_195) ;  /* 0xfffffff800fc7947 */ /* 0x000fea000383ffff */
.L_x_184:
[----:B0-----:R0:W1:Y:S02]  /*80e0*/  SYNCS.PHASECHK.TRANS64.TRYWAIT P0, [R9+URZ], R4 ;  /* 0x00000004090075a7 */ /* 0x001064000800017f */
[----:B-1----:R-:W-:Y:S05]  /*80f0*/  @!P0 NANOSLEEP.SYNCS 0x989680 ;  /* 0x009896800000895d */ /* 0x002fea0003900000 */
[----:B------:R-:W1:Y:S02]  /*8100*/  @!P0 SYNCS.PHASECHK.TRANS64 P0, [R9+URZ], R4 ;  /* 0x00000004090085a7 */ /* 0x000e64000800007f */
[----:B-1----:R-:W-:Y:S05]  /*8110*/  @!P0 BRA `(.L_x_184) ;  /* 0xfffffffc00f08947 */ /* 0x002fea000383ffff */
[----:B------:R-:W-:Y:S05]  /*8120*/  BRA `(.L_x_196) ;  /* 0xfffffffc000c7947 */ /* 0x000fea000383ffff */
.L_x_185:
[----:B0-----:R0:W1:Y:S02]  /*8130*/  SYNCS.PHASECHK.TRANS64.TRYWAIT P0, [R6+URZ], R5 ;  /* 0x00000005060075a7 */ /* 0x001064000800017f */
[----:B-1----:R-:W-:Y:S05]  /*8140*/  @!P0 NANOSLEEP.SYNCS 0x989680 ;  /* 0x009896800000895d */ /* 0x002fea0003900000 */
[----:B------:R-:W1:Y:S02]  /*8150*/  @!P0 SYNCS.PHASECHK.TRANS64 P0, [R6+URZ], R5 ;  /* 0x00000005060085a7 */ /* 0x000e64000800007f */
[----:B-1----:R-:W-:Y:S05]  /*8160*/  @!P0 BRA `(.L_x_185) ;  /* 0xfffffffc00f08947 */ /* 0x002fea000383ffff */
[----:B------:R-:W-:Y:S05]  /*8170*/  BRA `(.L_x_197) ;  /* 0xfffffffc00147947 */ /* 0x000fea000383ffff */
.L_x_198:
[----:B------:R-:W-:-:S00]  /*8180*/  BRA `(.L_x_198) ;  /* 0xfffffffc00fc7947 */ /* 0x000fc0000383ffff */
[----:B------:R-:W-:-:S00]  /*8190*/  NOP ;  /* 0x0000000000007918 */ /* 0x000fc00000000000 */
        /* <DEDUP_REMOVED lines=14> */
.L_x_199:


//--------------------- .nv.global.init           --------------------------
	.section	.nv.global.init,"aw",@progbits
.nv.global.init:
	.type		$str$22,@object
	.size		$str$22,($str$23 - $str$22)
$str$22:
        /*0000*/ 	.byte	0x6b, 0x5f, 0x74, 0x69, 0x6c, 0x65, 0x5f, 0x63, 0x6f, 0x75, 0x6e, 0x74, 0x20, 0x3e, 0x3d, 0x20
        /*0010*/ 	.byte	0x31, 0x00
	.type		$str$23,@object
	.size		$str$23,(__unnamed_1 - $str$23)
$str$23:
        /*0012*/ 	.byte	0x2f, 0x74, 0x6d, 0x70, 0x2f, 0x63, 0x75, 0x74, 0x6c, 0x61, 0x73, 0x73, 0x5f, 0x73, 0x77, 0x65
        /*0022*/ 	.byte	0x65, 0x70, 0x5f, 0x73, 0x72, 0x63, 0x2f, 0x69, 0x6e, 0x63, 0x6c, 0x75, 0x64, 0x65, 0x2f, 0x63
        /*0032*/ 	.byte	0x75, 0x74, 0x6c, 0x61, 0x73, 0x73, 0x2f, 0x67, 0x65, 0x6d, 0x6d, 0x2f, 0x63, 0x6f, 0x6c, 0x6c
        /*0042*/ 	.byte	0x65, 0x63, 0x74, 0x69, 0x76, 0x65, 0x2f, 0x73, 0x6d, 0x39, 0x30, 0x5f, 0x6d, 0x6d, 0x61, 0x5f
        /*0052*/ 	.byte	0x74, 0x6d, 0x61, 0x5f, 0x67, 0x6d, 0x6d, 0x61, 0x5f, 0x73, 0x73, 0x5f, 0x77, 0x61, 0x72, 0x70
        /*0062*/ 	.byte	0x73, 0x70, 0x65, 0x63, 0x69, 0x61, 0x6c, 0x69, 0x7a, 0x65, 0x64, 0x2e, 0x68, 0x70, 0x70, 0x00
	.type		__unnamed_1,@object
	.size		__unnamed_1,(.L_0 - __unnamed_1)
__unnamed_1:
        /*0072*/ 	.byte	0x76, 0x6f, 0x69, 0x64, 0x20, 0x63, 0x75, 0x74, 0x6c, 0x61, 0x73, 0x73, 0x3a, 0x3a, 0x67, 0x65
        /* <DEDUP_REMOVED lines=180> */
        /*0bc2*/ 	.byte	0x6e, 0x74, 0x69, 0x74, 0x79, 0x5d, 0x00
.L_0:


//--------------------- .nv.shared._ZN7cutlass13device_kernelINS_4gemm6kernel13GemmUniversalIN4cute5tupleIJiiiiEEENS1_10collective13CollectiveMmaINS1_34MainloopSm90TmaGmmaWarpSpecializedILi5ENS5_IJNS4_1CILi1EEENSA_ILi8EEESB_EEENS1_35KernelTmaWarpSpecializedCooperativeEEENS5_IJNSA_ILi128EEESG_NSA_ILi64EEEEEENS_6half_tENS5_IJSB_llEEESJ_SK_NS4_8TiledMMAINS4_8MMA_AtomIJNS4_4SM904GMMA26MMA_64x128x16_F32F16F16_SSILNSO_5MajorE1ELSQ_1ELNSO_7ScaleInE1ELSR_1EEEEEENS4_6LayoutINS5_IJNSA_ILi2EEESB_SB_EEENS5_IJSB_NSA_ILi0EEESX_EEEEENS5_IJNS4_10UnderscoreES10_S10_EEEEENS4_23SM90_TMA_LOAD_MULTICASTENS4_14ComposedLayoutINS4_7SwizzleILi3ELi4ELi3EEENS4_18smem_ptr_flag_bitsILi16EEENSU_INS5_IJSH_SC_EEENS5_IJSB_SH_EEEEEEEvNS4_8identityENS4_13SM90_TMA_LOADES1C_vS1D_EENS_8epilogue10collective6detail29Sm90TmaWarpSpecializedAdapterINS1H_15DefaultEpilogueISJ_NS5_IJlSB_lEEES1L_NS1G_6thread17LinearCombinationISJ_Li1EffLNS1M_9ScaleType4KindE0ELNS_15FloatRoundStyleE2ESJ_EENS1_15EpilogueDefaultEEEEEvvEEEEvNT_6ParamsE --------------------------
	.section	.nv.shared._ZN7cutlass13device_kernelINS_4gemm6kernel13GemmUniversalIN4cute5tupleIJiiiiEEENS1_10collective13CollectiveMmaINS1_34MainloopSm90TmaGmmaWarpSpecializedILi5ENS5_IJNS4_1CILi1EEENSA_ILi8EEESB_EEENS1_35KernelTmaWarpSpecializedCooperativeEEENS5_IJNSA_ILi128EEESG_NSA_ILi64EEEEEENS_6half_tENS5_IJSB_llEEESJ_SK_NS4_8TiledMMAINS4_8MMA_AtomIJNS4_4SM904GMMA26MMA_64x128x16_F32F16F16_SSILNSO_5MajorE1ELSQ_1ELNSO_7ScaleInE1ELSR_1EEEEEENS4_6LayoutINS5_IJNSA_ILi2EEESB_SB_EEENS5_IJSB_NSA_ILi0EEESX_EEEEENS5_IJNS4_10UnderscoreES10_S10_EEEEENS4_23SM90_TMA_LOAD_MULTICASTENS4_14ComposedLayoutINS4_7SwizzleILi3ELi4ELi3EEENS4_18smem_ptr_flag_bitsILi16EEENSU_INS5_IJSH_SC_EEENS5_IJSB_SH_EEEEEEEvNS4_8identityENS4_13SM90_TMA_LOADES1C_vS1D_EENS_8epilogue10collective6detail29Sm90TmaWarpSpecializedAdapterINS1H_15DefaultEpilogueISJ_NS5_IJlSB_lEEES1L_NS1G_6thread17LinearCombinationISJ_Li1EffLNS1M_9ScaleType4KindE0ELNS_15FloatRoundStyleE2ESJ_EENS1_15EpilogueDefaultEEEEEvvEEEEvNT_6ParamsE,"aw",@nobits
	.sectionflags	@""
	.align	16
	.zero		1024


//--------------------- .nv.shared.reserved.0     --------------------------
	.section	.nv.shared.reserved.0,"aw",@nobits
	.weak		__nv_reservedSMEM_offset_0_alias
	.size		__nv_reservedSMEM_offset_0_alias, 0, 0
	.other		__nv_reservedSMEM_offset_0_alias,@"STO_CUDA_RESERVED_SHARED STV_DEFAULT"
__nv_reservedSMEM_offset_0_alias:
	.zero		0


//--------------------- .nv.global                --------------------------
	.section	.nv.global,"aw",@nobits
.nv.global:
	.type		_ZN40_INTERNAL_4c2897c3_4_k_cu_0fb389d4_157004cute1_E,@object
	.size		_ZN40_INTERNAL_4c2897c3_4_k_cu_0fb389d4_157004cute1_E,(_ZN40_INTERNAL_4c2897c3_4_k_cu_0fb389d4_157004cuda3std3__45__cpo6cbeginE - _ZN40_INTERNAL_4c2897c3_4_k_cu_0fb389d4_157004cute1_E)
_ZN40_INTERNAL_4c2897c3_4_k_cu_0fb389d4_157004cute1_E:
	.zero		1
	.type		_ZN40_INTERNAL_4c2897c3_4_k_cu_0fb389d4_157004cuda3std3__45__cpo6cbeginE,@object
	.size		_ZN40_INTERNAL_4c2897c3_4_k_cu_0fb389d4_157004cuda3std3__45__cpo6cbeginE,(_ZN40_INTERNAL_4c2897c3_4_k_cu_0fb389d4_157004cuda3std3__48in_placeE - _ZN40_INTERNAL_4c2897c3_4_k_cu_0fb389d4_157004cuda3std3__45__cpo6cbeginE)
_ZN40_INTERNAL_4c2897c3_4_k_cu_0fb389d4_157004cuda3std3__45__cpo6cbeginE:
	.zero		1
	.type		_ZN40_INTERNAL_4c2897c3_4_k_cu_0fb389d4_157004cuda3std3__48in_placeE,@object
	.size		_ZN40_INTERNAL_4c2897c3_4_k_cu_0fb389d4_157004cuda3std3__48in_placeE,(_ZN40_INTERNAL_4c2897c3_4_k_cu_0fb389d4_157004cuda3std6ranges3__45__cpo9iter_moveE - _ZN40_INTERNAL_4c2897c3_4_k_cu_0fb389d4_157004cuda3std3__48in_placeE)
_ZN40_INTERNAL_4c2897c3_4_k_cu_0fb389d4_157004cuda3std3__48in_placeE:
	.zero		1
	.type		_ZN40_INTERNAL_4c2897c3_4_k_cu_0fb389d4_157004cuda3std6ranges3__45__cpo9iter_moveE,@object
	.size		_ZN40_INTERNAL_4c2897c3_4_k_cu_0fb389d4_157004cuda3std6ranges3__45__cpo9iter_moveE,(_ZN40_INTERNAL_4c2897c3_4_k_cu_0fb389d4_157004cuda3std3__45__cpo5beginE - _ZN40_INTERNAL_4c2897c3_4_k_cu_0fb389d4_157004cuda3std6ranges3__45__cpo9iter_moveE)
_ZN40_INTERNAL_4c2897c3_4_k_cu_0fb389d4_157004cuda3std6ranges3__45__cpo9iter_moveE:
	.zero		1
	.type		_ZN40_INTERNAL_4c2897c3_4_k_cu_0fb389d4_157004cuda3std3__45__cpo5beginE,@object
	.size		_ZN40_INTERNAL_4c2897c3_4_k_cu_0fb389d4_157004cuda3std3__45__cpo5beginE,(_ZN40_INTERNAL_4c2897c3_4_k_cu_0fb389d4_157004cuda3std3__442_GLOBAL__N__4c2897c3_4_k_cu_0fb389d4_157006ignoreE - _ZN40_INTERNAL_4c2897c3_4_k_cu_0fb389d4_157004cuda3std3__45__cpo5beginE)
_ZN40_INTERNAL_4c2897c3_4_k_cu_0fb389d4_157004cuda3std3__45__cpo5beginE:
	.zero		1
	.type		_ZN40_INTERNAL_4c2897c3_4_k_cu_0fb389d4_157004cuda3std3__442_GLOBAL__N__4c2897c3_4_k_cu_0fb389d4_157006ignoreE,@object
	.size		_ZN40_INTERNAL_4c2897c3_4_k_cu_0fb389d4_157004cuda3std3__442_GLOBAL__N__4c2897c3_4_k_cu_0fb389d4_157006ignoreE,(_ZN40_INTERNAL_4c2897c3_4_k_cu_0fb389d4_157004cute7productE - _ZN40_INTERNAL_4c2897c3_4_k_cu_0fb389d4_157004cuda3std3__442_GLOBAL__N__4c2897c3_4_k_cu_0fb389d4_157006ignoreE)
_ZN40_INTERNAL_4c2897c3_4_k_cu_0fb389d4_157004cuda3std3__442_GLOBAL__N__4c2897c3_4_k_cu_0fb389d4_157006ignoreE:
	.zero		1
	.type		_ZN40_INTERNAL_4c2897c3_4_k_cu_0fb389d4_157004cute7productE,@object
	.size		_ZN40_INTERNAL_4c2897c3_4_k_cu_0fb389d4_157004cute7productE,(_ZN40_INTERNAL_4c2897c3_4_k_cu_0fb389d4_157004cuda3std3__45__cpo3endE - _ZN40_INTERNAL_4c2897c3_4_k_cu_0fb389d4_157004cute7productE)
_ZN40_INTERNAL_4c2897c3_4_k_cu_0fb389d4_157004cute7productE:
	.zero		1
	.type		_ZN40_INTERNAL_4c2897c3_4_k_cu_0fb389d4_157004cuda3std3__45__cpo3endE,@object
	.size		_ZN40_INTERNAL_4c2897c3_4_k_cu_0fb389d4_157004cuda3std3__45__cpo3endE,(_ZN40_INTERNAL_4c2897c3_4_k_cu_0fb389d4_157004cuda3std3__419piecewise_constructE - _ZN40_INTERNAL_4c2897c3_4_k_cu_0fb389d4_157004cuda3std3__45__cpo3endE)
_ZN40_INTERNAL_4c2897c3_4_k_cu_0fb389d4_157004cuda3std3__45__cpo3endE:
	.zero		1
	.type		_ZN40_INTERNAL_4c2897c3_4_k_cu_0fb389d4_157004cuda3std3__419piecewise_constructE,@object
	.size		_ZN40_INTERNAL_4c2897c3_4_k_cu_0fb389d4_157004cuda3std3__419piecewise_constructE,(_ZN40_INTERNAL_4c2897c3_4_k_cu_0fb389d4_157004cuda3std3__45__cpo4cendE - _ZN40_INTERNAL_4c2897c3_4_k_cu_0fb389d4_157004cuda3std3__419piecewise_constructE)
_ZN40_INTERNAL_4c2897c3_4_k_cu_0fb389d4_157004cuda3std3__419piecewise_constructE:
	.zero		1
	.type		_ZN40_INTERNAL_4c2897c3_4_k_cu_0fb389d4_157004cuda3std3__45__cpo4cendE,@object
	.size		_ZN40_INTERNAL_4c2897c3_4_k_cu_0fb389d4_157004cuda3std3__45__cpo4cendE,(_ZN40_INTERNAL_4c2897c3_4_k_cu_0fb389d4_157004cuda3std6ranges3__45__cpo4swapE - _ZN40_INTERNAL_4c2897c3_4_k_cu_0fb389d4_157004cuda3std3__45__cpo4cendE)
_ZN40_INTERNAL_4c2897c3_4_k_cu_0fb389d4_157004cuda3std3__45__cpo4cendE:
	.zero		1
	.type		_ZN40_INTERNAL_4c2897c3_4_k_cu_0fb389d4_157004cuda3std6ranges3__45__cpo4swapE,@object
	.size		_ZN40_INTERNAL_4c2897c3_4_k_cu_0fb389d4_157004cuda3std6ranges3__45__cpo4swapE,(.L_8 - _ZN40_INTERNAL_4c2897c3_4_k_cu_0fb389d4_157004cuda3std6ranges3__45__cpo4swapE)
_ZN40_INTERNAL_4c2897c3_4_k_cu_0fb389d4_157004cuda3std6ranges3__45__cpo4swapE:
	.zero		1
.L_8:


//--------------------- .nv.constant0._ZN7cutlass13device_kernelINS_4gemm6kernel13GemmUniversalIN4cute5tupleIJiiiiEEENS1_10collective13CollectiveMmaINS1_34MainloopSm90TmaGmmaWarpSpecializedILi5ENS5_IJNS4_1CILi1EEENSA_ILi8EEESB_EEENS1_35KernelTmaWarpSpecializedCooperativeEEENS5_IJNSA_ILi128EEESG_NSA_ILi64EEEEEENS_6half_tENS5_IJSB_llEEESJ_SK_NS4_8TiledMMAINS4_8MMA_AtomIJNS4_4SM904GMMA26MMA_64x128x16_F32F16F16_SSILNSO_5MajorE1ELSQ_1ELNSO_7ScaleInE1ELSR_1EEEEEENS4_6LayoutINS5_IJNSA_ILi2EEESB_SB_EEENS5_IJSB_NSA_ILi0EEESX_EEEEENS5_IJNS4_10UnderscoreES10_S10_EEEEENS4_23SM90_TMA_LOAD_MULTICASTENS4_14ComposedLayoutINS4_7SwizzleILi3ELi4ELi3EEENS4_18smem_ptr_flag_bitsILi16EEENSU_INS5_IJSH_SC_EEENS5_IJSB_SH_EEEEEEEvNS4_8identityENS4_13SM90_TMA_LOADES1C_vS1D_EENS_8epilogue10collective6detail29Sm90TmaWarpSpecializedAdapterINS1H_15DefaultEpilogueISJ_NS5_IJlSB_lEEES1L_NS1G_6thread17LinearCombinationISJ_Li1EffLNS1M_9ScaleType4KindE0ELNS_15FloatRoundStyleE2ESJ_EENS1_15EpilogueDefaultEEEEEvvEEEEvNT_6ParamsE --------------------------
	.section	.nv.constant0._ZN7cutlass13device_kernelINS_4gemm6kernel13GemmUniversalIN4cute5tupleIJiiiiEEENS1_10collective13CollectiveMmaINS1_34MainloopSm90TmaGmmaWarpSpecializedILi5ENS5_IJNS4_1CILi1EEENSA_ILi8EEESB_EEENS1_35KernelTmaWarpSpecializedCooperativeEEENS5_IJNSA_ILi128EEESG_NSA_ILi64EEEEEENS_6half_tENS5_IJSB_llEEESJ_SK_NS4_8TiledMMAINS4_8MMA_AtomIJNS4_4SM904GMMA26MMA_64x128x16_F32F16F16_SSILNSO_5MajorE1ELSQ_1ELNSO_7ScaleInE1ELSR_1EEEEEENS4_6LayoutINS5_IJNSA_ILi2EEESB_SB_EEENS5_IJSB_NSA_ILi0EEESX_EEEEENS5_IJNS4_10UnderscoreES10_S10_EEEEENS4_23SM90_TMA_LOAD_MULTICASTENS4_14ComposedLayoutINS4_7SwizzleILi3ELi4ELi3EEENS4_18smem_ptr_flag_bitsILi16EEENSU_INS5_IJSH_SC_EEENS5_IJSB_SH_EEEEEEEvNS4_8identityENS4_13SM90_TMA_LOADES1C_vS1D_EENS_8epilogue10collective6detail29Sm90TmaWarpSpecializedAdapterINS1H_15DefaultEpilogueISJ_NS5_IJlSB_lEEES1L_NS1G_6thread17LinearCombinationISJ_Li1EffLNS1M_9ScaleType4KindE0ELNS_15FloatRoundStyleE2ESJ_EENS1_15EpilogueDefaultEEEEEvvEEEEvNT_6ParamsE,"a",@progbits
	.sectionflags	@""
	.align	4
.nv.constant0._ZN7cutlass13device_kernelINS_4gemm6kernel13GemmUniversalIN4cute5tupleIJiiiiEEENS1_10collective13CollectiveMmaINS1_34MainloopSm90TmaGmmaWarpSpecializedILi5ENS5_IJNS4_1CILi1EEENSA_ILi8EEESB_EEENS1_35KernelTmaWarpSpecializedCooperativeEEENS5_IJNSA_ILi128EEESG_NSA_ILi64EEEEEENS_6half_tENS5_IJSB_llEEESJ_SK_NS4_8TiledMMAINS4_8MMA_AtomIJNS4_4SM904GMMA26MMA_64x128x16_F32F16F16_SSILNSO_5MajorE1ELSQ_1ELNSO_7ScaleInE1ELSR_1EEEEEENS4_6LayoutINS5_IJNSA_ILi2EEESB_SB_EEENS5_IJSB_NSA_ILi0EEESX_EEEEENS5_IJNS4_10UnderscoreES10_S10_EEEEENS4_23SM90_TMA_LOAD_MULTICASTENS4_14ComposedLayoutINS4_7SwizzleILi3ELi4ELi3EEENS4_18smem_ptr_flag_bitsILi16EEENSU_INS5_IJSH_SC_EEENS5_IJSB_SH_EEEEEEEvNS4_8identityENS4_13SM90_TMA_LOADES1C_vS1D_EENS_8epilogue10collective6detail29Sm90TmaWarpSpecializedAdapterINS1H_15DefaultEpilogueISJ_NS5_IJlSB_lEEES1L_NS1G_6thread17LinearCombinationISJ_Li1EffLNS1M_9ScaleType4KindE0ELNS_15FloatRoundStyleE2ESJ_EENS1_15EpilogueDefaultEEEEEvvEEEEvNT_6ParamsE:
	.zero		1664


//--------------------- SYMBOLS --------------------------

	.type		.nv.reservedSmem.offset0,@object
	.size		.nv.reservedSmem.offset0,0x4
	.type		__assertfail,@function
